//
// Generated by NVIDIA NVVM Compiler
//
// Compiler Build ID: CL-36424714
// Cuda compilation tools, release 13.0, V13.0.88
// Based on NVVM 20.0.0
//

.version 9.0
.target sm_100
.address_size 64

	// .globl	_Z10matrixMulaPdS_S_i
// _ZZ10matrixMulaPdS_S_iE2Ms has been demoted
// _ZZ10matrixMulaPdS_S_iE2Ns has been demoted
// _ZZ10matrixMulbPdS_S_iE2Ms has been demoted
// _ZZ10matrixMulbPdS_S_iE2Ns has been demoted
// _ZZ10matrixMulcPdS_S_iE2Ms has been demoted
// _ZZ10matrixMulcPdS_S_iE2Ns has been demoted
// _ZZ10matrixMuldPdS_S_iE2Ms has been demoted
// _ZZ10matrixMuldPdS_S_iE2Ns has been demoted

.visible .entry _Z10matrixMulaPdS_S_i(
	.param .u64 .ptr .align 1 _Z10matrixMulaPdS_S_i_param_0,
	.param .u64 .ptr .align 1 _Z10matrixMulaPdS_S_i_param_1,
	.param .u64 .ptr .align 1 _Z10matrixMulaPdS_S_i_param_2,
	.param .u32 _Z10matrixMulaPdS_S_i_param_3
)
{
	.reg .pred 	%p<6>;
	.reg .b32 	%r<83>;
	.reg .b64 	%rd<27>;
	.reg .b64 	%fd<85>;
	// demoted variable
	.shared .align 8 .b8 _ZZ10matrixMulaPdS_S_iE2Ms[128];
	// demoted variable
	.shared .align 8 .b8 _ZZ10matrixMulaPdS_S_iE2Ns[128];
	ld.param.u64 	%rd4, [_Z10matrixMulaPdS_S_i_param_0];
	ld.param.u32 	%r40, [_Z10matrixMulaPdS_S_i_param_3];
	cvta.to.global.u64 	%rd1, %rd4;
	mov.u32 	%r41, %ntid.x;
	mov.u32 	%r42, %ntid.y;
	mov.u32 	%r1, %tid.x;
	mov.u32 	%r2, %tid.y;
	mov.u32 	%r43, %ctaid.y;
	mad.lo.s32 	%r3, %r43, %r42, %r2;
	mov.u32 	%r44, %ctaid.x;
	mad.lo.s32 	%r4, %r44, %r41, %r1;
	setp.lt.s32 	%p1, %r40, 1;
	mov.f64 	%fd84, 0d0000000000000000;
	@%p1 bra 	$L__BB0_7;
	add.s32 	%r5, %r40, 3;
	shr.u32 	%r46, %r5, 2;
	mul.lo.s32 	%r6, %r40, %r3;
	shl.b32 	%r47, %r2, 5;
	mov.u32 	%r48, _ZZ10matrixMulaPdS_S_iE2Ms;
	add.s32 	%r7, %r48, %r47;
	mov.u32 	%r49, _ZZ10matrixMulaPdS_S_iE2Ns;
	add.s32 	%r50, %r49, %r47;
	shl.b32 	%r51, %r1, 3;
	add.s32 	%r8, %r50, %r51;
	and.b32  	%r9, %r46, 3;
	setp.lt.u32 	%p2, %r40, 13;
	mov.f64 	%fd84, 0d0000000000000000;
	mov.b32 	%r79, 0;
	@%p2 bra 	$L__BB0_4;
	and.b32  	%r53, %r46, 536870908;
	neg.s32 	%r78, %r53;
	add.s32 	%r77, %r1, %r6;
	add.s32 	%r54, %r2, 12;
	mad.lo.s32 	%r76, %r40, %r54, %r4;
	add.s32 	%r55, %r2, 8;
	mad.lo.s32 	%r75, %r40, %r55, %r4;
	add.s32 	%r56, %r2, 4;
	mad.lo.s32 	%r74, %r40, %r56, %r4;
	mad.lo.s32 	%r73, %r2, %r40, %r4;
	mov.f64 	%fd84, 0d0000000000000000;
$L__BB0_3:
	ld.param.u64 	%rd24, [_Z10matrixMulaPdS_S_i_param_1];
	and.b32  	%r79, %r46, 536870908;
	mul.wide.s32 	%rd5, %r77, 8;
	add.s64 	%rd6, %rd1, %rd5;
	ld.global.f64 	%fd12, [%rd6];
	shl.b32 	%r59, %r1, 3;
	add.s32 	%r60, %r7, %r59;
	st.shared.f64 	[%r60], %fd12;
	cvta.to.global.u64 	%rd7, %rd24;
	mul.wide.s32 	%rd8, %r73, 8;
	add.s64 	%rd9, %rd7, %rd8;
	ld.global.f64 	%fd13, [%rd9];
	st.shared.f64 	[%r8], %fd13;
	bar.sync 	0;
	ld.shared.f64 	%fd14, [%r7];
	mov.u32 	%r61, _ZZ10matrixMulaPdS_S_iE2Ns;
	add.s32 	%r62, %r61, %r59;
	ld.shared.f64 	%fd15, [%r62];
	fma.rn.f64 	%fd16, %fd14, %fd15, %fd84;
	ld.shared.f64 	%fd17, [%r7+8];
	ld.shared.f64 	%fd18, [%r62+32];
	fma.rn.f64 	%fd19, %fd17, %fd18, %fd16;
	ld.shared.f64 	%fd20, [%r7+16];
	ld.shared.f64 	%fd21, [%r62+64];
	fma.rn.f64 	%fd22, %fd20, %fd21, %fd19;
	ld.shared.f64 	%fd23, [%r7+24];
	ld.shared.f64 	%fd24, [%r62+96];
	fma.rn.f64 	%fd25, %fd23, %fd24, %fd22;
	bar.sync 	0;
	ld.global.f64 	%fd26, [%rd6+32];
	st.shared.f64 	[%r60], %fd26;
	mul.wide.s32 	%rd10, %r74, 8;
	add.s64 	%rd11, %rd7, %rd10;
	ld.global.f64 	%fd27, [%rd11];
	st.shared.f64 	[%r8], %fd27;
	bar.sync 	0;
	ld.shared.f64 	%fd28, [%r7];
	ld.shared.f64 	%fd29, [%r62];
	fma.rn.f64 	%fd30, %fd28, %fd29, %fd25;
	ld.shared.f64 	%fd31, [%r7+8];
	ld.shared.f64 	%fd32, [%r62+32];
	fma.rn.f64 	%fd33, %fd31, %fd32, %fd30;
	ld.shared.f64 	%fd34, [%r7+16];
	ld.shared.f64 	%fd35, [%r62+64];
	fma.rn.f64 	%fd36, %fd34, %fd35, %fd33;
	ld.shared.f64 	%fd37, [%r7+24];
	ld.shared.f64 	%fd38, [%r62+96];
	fma.rn.f64 	%fd39, %fd37, %fd38, %fd36;
	bar.sync 	0;
	ld.global.f64 	%fd40, [%rd6+64];
	st.shared.f64 	[%r60], %fd40;
	mul.wide.s32 	%rd12, %r75, 8;
	add.s64 	%rd13, %rd7, %rd12;
	ld.global.f64 	%fd41, [%rd13];
	st.shared.f64 	[%r8], %fd41;
	bar.sync 	0;
	ld.shared.f64 	%fd42, [%r7];
	ld.shared.f64 	%fd43, [%r62];
	fma.rn.f64 	%fd44, %fd42, %fd43, %fd39;
	ld.shared.f64 	%fd45, [%r7+8];
	ld.shared.f64 	%fd46, [%r62+32];
	fma.rn.f64 	%fd47, %fd45, %fd46, %fd44;
	ld.shared.f64 	%fd48, [%r7+16];
	ld.shared.f64 	%fd49, [%r62+64];
	fma.rn.f64 	%fd50, %fd48, %fd49, %fd47;
	ld.shared.f64 	%fd51, [%r7+24];
	ld.shared.f64 	%fd52, [%r62+96];
	fma.rn.f64 	%fd53, %fd51, %fd52, %fd50;
	bar.sync 	0;
	ld.global.f64 	%fd54, [%rd6+96];
	st.shared.f64 	[%r60], %fd54;
	mul.wide.s32 	%rd14, %r76, 8;
	add.s64 	%rd15, %rd7, %rd14;
	ld.global.f64 	%fd55, [%rd15];
	st.shared.f64 	[%r8], %fd55;
	bar.sync 	0;
	ld.shared.f64 	%fd56, [%r7];
	ld.shared.f64 	%fd57, [%r62];
	fma.rn.f64 	%fd58, %fd56, %fd57, %fd53;
	ld.shared.f64 	%fd59, [%r7+8];
	ld.shared.f64 	%fd60, [%r62+32];
	fma.rn.f64 	%fd61, %fd59, %fd60, %fd58;
	ld.shared.f64 	%fd62, [%r7+16];
	ld.shared.f64 	%fd63, [%r62+64];
	fma.rn.f64 	%fd64, %fd62, %fd63, %fd61;
	ld.shared.f64 	%fd65, [%r7+24];
	ld.shared.f64 	%fd66, [%r62+96];
	fma.rn.f64 	%fd84, %fd65, %fd66, %fd64;
	bar.sync 	0;
	add.s32 	%r78, %r78, 4;
	add.s32 	%r77, %r77, 16;
	shl.b32 	%r63, %r40, 4;
	add.s32 	%r76, %r76, %r63;
	add.s32 	%r75, %r75, %r63;
	add.s32 	%r74, %r74, %r63;
	add.s32 	%r73, %r73, %r63;
	setp.ne.s32 	%p3, %r78, 0;
	@%p3 bra 	$L__BB0_3;
$L__BB0_4:
	setp.eq.s32 	%p4, %r9, 0;
	@%p4 bra 	$L__BB0_7;
	shl.b32 	%r64, %r79, 2;
	add.s32 	%r65, %r2, %r64;
	mad.lo.s32 	%r82, %r40, %r65, %r4;
	shl.b32 	%r31, %r40, 2;
	mad.lo.s32 	%r66, %r40, %r3, %r1;
	add.s32 	%r81, %r66, %r64;
	neg.s32 	%r80, %r9;
$L__BB0_6:
	.pragma "nounroll";
	ld.param.u64 	%rd25, [_Z10matrixMulaPdS_S_i_param_1];
	mul.wide.s32 	%rd16, %r82, 8;
	cvta.to.global.u64 	%rd17, %rd25;
	add.s64 	%rd18, %rd17, %rd16;
	mul.wide.s32 	%rd19, %r81, 8;
	add.s64 	%rd20, %rd1, %rd19;
	ld.global.f64 	%fd67, [%rd20];
	shl.b32 	%r68, %r1, 3;
	add.s32 	%r69, %r7, %r68;
	st.shared.f64 	[%r69], %fd67;
	ld.global.f64 	%fd68, [%rd18];
	st.shared.f64 	[%r8], %fd68;
	bar.sync 	0;
	ld.shared.f64 	%fd69, [%r7];
	mov.u32 	%r70, _ZZ10matrixMulaPdS_S_iE2Ns;
	add.s32 	%r71, %r70, %r68;
	ld.shared.f64 	%fd70, [%r71];
	fma.rn.f64 	%fd71, %fd69, %fd70, %fd84;
	ld.shared.f64 	%fd72, [%r7+8];
	ld.shared.f64 	%fd73, [%r71+32];
	fma.rn.f64 	%fd74, %fd72, %fd73, %fd71;
	ld.shared.f64 	%fd75, [%r7+16];
	ld.shared.f64 	%fd76, [%r71+64];
	fma.rn.f64 	%fd77, %fd75, %fd76, %fd74;
	ld.shared.f64 	%fd78, [%r7+24];
	ld.shared.f64 	%fd79, [%r71+96];
	fma.rn.f64 	%fd84, %fd78, %fd79, %fd77;
	bar.sync 	0;
	add.s32 	%r82, %r82, %r31;
	add.s32 	%r81, %r81, 4;
	add.s32 	%r80, %r80, 1;
	setp.ne.s32 	%p5, %r80, 0;
	@%p5 bra 	$L__BB0_6;
$L__BB0_7:
	ld.param.u64 	%rd26, [_Z10matrixMulaPdS_S_i_param_2];
	cvta.to.global.u64 	%rd21, %rd26;
	mad.lo.s32 	%r72, %r40, %r3, %r4;
	mul.wide.s32 	%rd22, %r72, 8;
	add.s64 	%rd23, %rd21, %rd22;
	st.global.f64 	[%rd23], %fd84;
	ret;

}
	// .globl	_Z10matrixMulbPdS_S_i
.visible .entry _Z10matrixMulbPdS_S_i(
	.param .u64 .ptr .align 1 _Z10matrixMulbPdS_S_i_param_0,
	.param .u64 .ptr .align 1 _Z10matrixMulbPdS_S_i_param_1,
	.param .u64 .ptr .align 1 _Z10matrixMulbPdS_S_i_param_2,
	.param .u32 _Z10matrixMulbPdS_S_i_param_3
)
{
	.reg .pred 	%p<6>;
	.reg .b32 	%r<83>;
	.reg .b64 	%rd<27>;
	.reg .b64 	%fd<145>;
	// demoted variable
	.shared .align 8 .b8 _ZZ10matrixMulbPdS_S_iE2Ms[512];
	// demoted variable
	.shared .align 8 .b8 _ZZ10matrixMulbPdS_S_iE2Ns[512];
	ld.param.u64 	%rd4, [_Z10matrixMulbPdS_S_i_param_0];
	ld.param.u32 	%r40, [_Z10matrixMulbPdS_S_i_param_3];
	cvta.to.global.u64 	%rd1, %rd4;
	mov.u32 	%r41, %ntid.x;
	mov.u32 	%r42, %ntid.y;
	mov.u32 	%r1, %tid.x;
	mov.u32 	%r2, %tid.y;
	mov.u32 	%r43, %ctaid.y;
	mad.lo.s32 	%r3, %r43, %r42, %r2;
	mov.u32 	%r44, %ctaid.x;
	mad.lo.s32 	%r4, %r44, %r41, %r1;
	setp.lt.s32 	%p1, %r40, 1;
	mov.f64 	%fd144, 0d0000000000000000;
	@%p1 bra 	$L__BB1_7;
	add.s32 	%r5, %r40, 7;
	shr.u32 	%r46, %r5, 3;
	mul.lo.s32 	%r6, %r40, %r3;
	shl.b32 	%r47, %r2, 6;
	mov.u32 	%r48, _ZZ10matrixMulbPdS_S_iE2Ms;
	add.s32 	%r7, %r48, %r47;
	mov.u32 	%r49, _ZZ10matrixMulbPdS_S_iE2Ns;
	add.s32 	%r50, %r49, %r47;
	shl.b32 	%r51, %r1, 3;
	add.s32 	%r8, %r50, %r51;
	and.b32  	%r9, %r46, 3;
	setp.lt.u32 	%p2, %r40, 25;
	mov.f64 	%fd144, 0d0000000000000000;
	mov.b32 	%r79, 0;
	@%p2 bra 	$L__BB1_4;
	and.b32  	%r53, %r46, 268435452;
	neg.s32 	%r78, %r53;
	add.s32 	%r77, %r1, %r6;
	add.s32 	%r54, %r2, 24;
	mad.lo.s32 	%r76, %r40, %r54, %r4;
	add.s32 	%r55, %r2, 16;
	mad.lo.s32 	%r75, %r40, %r55, %r4;
	add.s32 	%r56, %r2, 8;
	mad.lo.s32 	%r74, %r40, %r56, %r4;
	mad.lo.s32 	%r73, %r2, %r40, %r4;
	mov.f64 	%fd144, 0d0000000000000000;
$L__BB1_3:
	ld.param.u64 	%rd24, [_Z10matrixMulbPdS_S_i_param_1];
	and.b32  	%r79, %r46, 268435452;
	mul.wide.s32 	%rd5, %r77, 8;
	add.s64 	%rd6, %rd1, %rd5;
	ld.global.f64 	%fd12, [%rd6];
	shl.b32 	%r59, %r1, 3;
	add.s32 	%r60, %r7, %r59;
	st.shared.f64 	[%r60], %fd12;
	cvta.to.global.u64 	%rd7, %rd24;
	mul.wide.s32 	%rd8, %r73, 8;
	add.s64 	%rd9, %rd7, %rd8;
	ld.global.f64 	%fd13, [%rd9];
	st.shared.f64 	[%r8], %fd13;
	bar.sync 	0;
	ld.shared.f64 	%fd14, [%r7];
	mov.u32 	%r61, _ZZ10matrixMulbPdS_S_iE2Ns;
	add.s32 	%r62, %r61, %r59;
	ld.shared.f64 	%fd15, [%r62];
	fma.rn.f64 	%fd16, %fd14, %fd15, %fd144;
	ld.shared.f64 	%fd17, [%r7+8];
	ld.shared.f64 	%fd18, [%r62+64];
	fma.rn.f64 	%fd19, %fd17, %fd18, %fd16;
	ld.shared.f64 	%fd20, [%r7+16];
	ld.shared.f64 	%fd21, [%r62+128];
	fma.rn.f64 	%fd22, %fd20, %fd21, %fd19;
	ld.shared.f64 	%fd23, [%r7+24];
	ld.shared.f64 	%fd24, [%r62+192];
	fma.rn.f64 	%fd25, %fd23, %fd24, %fd22;
	ld.shared.f64 	%fd26, [%r7+32];
	ld.shared.f64 	%fd27, [%r62+256];
	fma.rn.f64 	%fd28, %fd26, %fd27, %fd25;
	ld.shared.f64 	%fd29, [%r7+40];
	ld.shared.f64 	%fd30, [%r62+320];
	fma.rn.f64 	%fd31, %fd29, %fd30, %fd28;
	ld.shared.f64 	%fd32, [%r7+48];
	ld.shared.f64 	%fd33, [%r62+384];
	fma.rn.f64 	%fd34, %fd32, %fd33, %fd31;
	ld.shared.f64 	%fd35, [%r7+56];
	ld.shared.f64 	%fd36, [%r62+448];
	fma.rn.f64 	%fd37, %fd35, %fd36, %fd34;
	bar.sync 	0;
	ld.global.f64 	%fd38, [%rd6+64];
	st.shared.f64 	[%r60], %fd38;
	mul.wide.s32 	%rd10, %r74, 8;
	add.s64 	%rd11, %rd7, %rd10;
	ld.global.f64 	%fd39, [%rd11];
	st.shared.f64 	[%r8], %fd39;
	bar.sync 	0;
	ld.shared.f64 	%fd40, [%r7];
	ld.shared.f64 	%fd41, [%r62];
	fma.rn.f64 	%fd42, %fd40, %fd41, %fd37;
	ld.shared.f64 	%fd43, [%r7+8];
	ld.shared.f64 	%fd44, [%r62+64];
	fma.rn.f64 	%fd45, %fd43, %fd44, %fd42;
	ld.shared.f64 	%fd46, [%r7+16];
	ld.shared.f64 	%fd47, [%r62+128];
	fma.rn.f64 	%fd48, %fd46, %fd47, %fd45;
	ld.shared.f64 	%fd49, [%r7+24];
	ld.shared.f64 	%fd50, [%r62+192];
	fma.rn.f64 	%fd51, %fd49, %fd50, %fd48;
	ld.shared.f64 	%fd52, [%r7+32];
	ld.shared.f64 	%fd53, [%r62+256];
	fma.rn.f64 	%fd54, %fd52, %fd53, %fd51;
	ld.shared.f64 	%fd55, [%r7+40];
	ld.shared.f64 	%fd56, [%r62+320];
	fma.rn.f64 	%fd57, %fd55, %fd56, %fd54;
	ld.shared.f64 	%fd58, [%r7+48];
	ld.shared.f64 	%fd59, [%r62+384];
	fma.rn.f64 	%fd60, %fd58, %fd59, %fd57;
	ld.shared.f64 	%fd61, [%r7+56];
	ld.shared.f64 	%fd62, [%r62+448];
	fma.rn.f64 	%fd63, %fd61, %fd62, %fd60;
	bar.sync 	0;
	ld.global.f64 	%fd64, [%rd6+128];
	st.shared.f64 	[%r60], %fd64;
	mul.wide.s32 	%rd12, %r75, 8;
	add.s64 	%rd13, %rd7, %rd12;
	ld.global.f64 	%fd65, [%rd13];
	st.shared.f64 	[%r8], %fd65;
	bar.sync 	0;
	ld.shared.f64 	%fd66, [%r7];
	ld.shared.f64 	%fd67, [%r62];
	fma.rn.f64 	%fd68, %fd66, %fd67, %fd63;
	ld.shared.f64 	%fd69, [%r7+8];
	ld.shared.f64 	%fd70, [%r62+64];
	fma.rn.f64 	%fd71, %fd69, %fd70, %fd68;
	ld.shared.f64 	%fd72, [%r7+16];
	ld.shared.f64 	%fd73, [%r62+128];
	fma.rn.f64 	%fd74, %fd72, %fd73, %fd71;
	ld.shared.f64 	%fd75, [%r7+24];
	ld.shared.f64 	%fd76, [%r62+192];
	fma.rn.f64 	%fd77, %fd75, %fd76, %fd74;
	ld.shared.f64 	%fd78, [%r7+32];
	ld.shared.f64 	%fd79, [%r62+256];
	fma.rn.f64 	%fd80, %fd78, %fd79, %fd77;
	ld.shared.f64 	%fd81, [%r7+40];
	ld.shared.f64 	%fd82, [%r62+320];
	fma.rn.f64 	%fd83, %fd81, %fd82, %fd80;
	ld.shared.f64 	%fd84, [%r7+48];
	ld.shared.f64 	%fd85, [%r62+384];
	fma.rn.f64 	%fd86, %fd84, %fd85, %fd83;
	ld.shared.f64 	%fd87, [%r7+56];
	ld.shared.f64 	%fd88, [%r62+448];
	fma.rn.f64 	%fd89, %fd87, %fd88, %fd86;
	bar.sync 	0;
	ld.global.f64 	%fd90, [%rd6+192];
	st.shared.f64 	[%r60], %fd90;
	mul.wide.s32 	%rd14, %r76, 8;
	add.s64 	%rd15, %rd7, %rd14;
	ld.global.f64 	%fd91, [%rd15];
	st.shared.f64 	[%r8], %fd91;
	bar.sync 	0;
	ld.shared.f64 	%fd92, [%r7];
	ld.shared.f64 	%fd93, [%r62];
	fma.rn.f64 	%fd94, %fd92, %fd93, %fd89;
	ld.shared.f64 	%fd95, [%r7+8];
	ld.shared.f64 	%fd96, [%r62+64];
	fma.rn.f64 	%fd97, %fd95, %fd96, %fd94;
	ld.shared.f64 	%fd98, [%r7+16];
	ld.shared.f64 	%fd99, [%r62+128];
	fma.rn.f64 	%fd100, %fd98, %fd99, %fd97;
	ld.shared.f64 	%fd101, [%r7+24];
	ld.shared.f64 	%fd102, [%r62+192];
	fma.rn.f64 	%fd103, %fd101, %fd102, %fd100;
	ld.shared.f64 	%fd104, [%r7+32];
	ld.shared.f64 	%fd105, [%r62+256];
	fma.rn.f64 	%fd106, %fd104, %fd105, %fd103;
	ld.shared.f64 	%fd107, [%r7+40];
	ld.shared.f64 	%fd108, [%r62+320];
	fma.rn.f64 	%fd109, %fd107, %fd108, %fd106;
	ld.shared.f64 	%fd110, [%r7+48];
	ld.shared.f64 	%fd111, [%r62+384];
	fma.rn.f64 	%fd112, %fd110, %fd111, %fd109;
	ld.shared.f64 	%fd113, [%r7+56];
	ld.shared.f64 	%fd114, [%r62+448];
	fma.rn.f64 	%fd144, %fd113, %fd114, %fd112;
	bar.sync 	0;
	add.s32 	%r78, %r78, 4;
	add.s32 	%r77, %r77, 32;
	shl.b32 	%r63, %r40, 5;
	add.s32 	%r76, %r76, %r63;
	add.s32 	%r75, %r75, %r63;
	add.s32 	%r74, %r74, %r63;
	add.s32 	%r73, %r73, %r63;
	setp.ne.s32 	%p3, %r78, 0;
	@%p3 bra 	$L__BB1_3;
$L__BB1_4:
	setp.eq.s32 	%p4, %r9, 0;
	@%p4 bra 	$L__BB1_7;
	shl.b32 	%r64, %r79, 3;
	add.s32 	%r65, %r2, %r64;
	mad.lo.s32 	%r82, %r40, %r65, %r4;
	shl.b32 	%r31, %r40, 3;
	mad.lo.s32 	%r66, %r40, %r3, %r1;
	add.s32 	%r81, %r66, %r64;
	neg.s32 	%r80, %r9;
$L__BB1_6:
	.pragma "nounroll";
	ld.param.u64 	%rd25, [_Z10matrixMulbPdS_S_i_param_1];
	mul.wide.s32 	%rd16, %r82, 8;
	cvta.to.global.u64 	%rd17, %rd25;
	add.s64 	%rd18, %rd17, %rd16;
	mul.wide.s32 	%rd19, %r81, 8;
	add.s64 	%rd20, %rd1, %rd19;
	ld.global.f64 	%fd115, [%rd20];
	shl.b32 	%r68, %r1, 3;
	add.s32 	%r69, %r7, %r68;
	st.shared.f64 	[%r69], %fd115;
	ld.global.f64 	%fd116, [%rd18];
	st.shared.f64 	[%r8], %fd116;
	bar.sync 	0;
	ld.shared.f64 	%fd117, [%r7];
	mov.u32 	%r70, _ZZ10matrixMulbPdS_S_iE2Ns;
	add.s32 	%r71, %r70, %r68;
	ld.shared.f64 	%fd118, [%r71];
	fma.rn.f64 	%fd119, %fd117, %fd118, %fd144;
	ld.shared.f64 	%fd120, [%r7+8];
	ld.shared.f64 	%fd121, [%r71+64];
	fma.rn.f64 	%fd122, %fd120, %fd121, %fd119;
	ld.shared.f64 	%fd123, [%r7+16];
	ld.shared.f64 	%fd124, [%r71+128];
	fma.rn.f64 	%fd125, %fd123, %fd124, %fd122;
	ld.shared.f64 	%fd126, [%r7+24];
	ld.shared.f64 	%fd127, [%r71+192];
	fma.rn.f64 	%fd128, %fd126, %fd127, %fd125;
	ld.shared.f64 	%fd129, [%r7+32];
	ld.shared.f64 	%fd130, [%r71+256];
	fma.rn.f64 	%fd131, %fd129, %fd130, %fd128;
	ld.shared.f64 	%fd132, [%r7+40];
	ld.shared.f64 	%fd133, [%r71+320];
	fma.rn.f64 	%fd134, %fd132, %fd133, %fd131;
	ld.shared.f64 	%fd135, [%r7+48];
	ld.shared.f64 	%fd136, [%r71+384];
	fma.rn.f64 	%fd137, %fd135, %fd136, %fd134;
	ld.shared.f64 	%fd138, [%r7+56];
	ld.shared.f64 	%fd139, [%r71+448];
	fma.rn.f64 	%fd144, %fd138, %fd139, %fd137;
	bar.sync 	0;
	add.s32 	%r82, %r82, %r31;
	add.s32 	%r81, %r81, 8;
	add.s32 	%r80, %r80, 1;
	setp.ne.s32 	%p5, %r80, 0;
	@%p5 bra 	$L__BB1_6;
$L__BB1_7:
	ld.param.u64 	%rd26, [_Z10matrixMulbPdS_S_i_param_2];
	cvta.to.global.u64 	%rd21, %rd26;
	mad.lo.s32 	%r72, %r40, %r3, %r4;
	mul.wide.s32 	%rd22, %r72, 8;
	add.s64 	%rd23, %rd21, %rd22;
	st.global.f64 	[%rd23], %fd144;
	ret;

}
	// .globl	_Z10matrixMulcPdS_S_i
.visible .entry _Z10matrixMulcPdS_S_i(
	.param .u64 .ptr .align 1 _Z10matrixMulcPdS_S_i_param_0,
	.param .u64 .ptr .align 1 _Z10matrixMulcPdS_S_i_param_1,
	.param .u64 .ptr .align 1 _Z10matrixMulcPdS_S_i_param_2,
	.param .u32 _Z10matrixMulcPdS_S_i_param_3
)
{
	.reg .pred 	%p<5>;
	.reg .b32 	%r<67>;
	.reg .b64 	%rd<26>;
	.reg .b64 	%fd<163>;
	// demoted variable
	.shared .align 8 .b8 _ZZ10matrixMulcPdS_S_iE2Ms[2048];
	// demoted variable
	.shared .align 8 .b8 _ZZ10matrixMulcPdS_S_iE2Ns[2048];
	ld.param.u32 	%r21, [_Z10matrixMulcPdS_S_i_param_3];
	mov.u32 	%r22, %ntid.x;
	mov.u32 	%r23, %ntid.y;
	mov.u32 	%r1, %tid.x;
	mov.u32 	%r2, %tid.y;
	mov.u32 	%r24, %ctaid.y;
	mad.lo.s32 	%r3, %r24, %r23, %r2;
	mov.u32 	%r25, %ctaid.x;
	mad.lo.s32 	%r4, %r25, %r22, %r1;
	setp.lt.s32 	%p1, %r21, 1;
	mov.f64 	%fd162, 0d0000000000000000;
	@%p1 bra 	$L__BB2_7;
	add.s32 	%r5, %r21, 15;
	mad.lo.s32 	%r64, %r21, %r3, %r1;
	shl.b32 	%r27, %r2, 7;
	mov.u32 	%r28, _ZZ10matrixMulcPdS_S_iE2Ms;
	add.s32 	%r7, %r28, %r27;
	setp.lt.u32 	%p2, %r21, 17;
	mov.f64 	%fd162, 0d0000000000000000;
	mov.b32 	%r66, 0;
	@%p2 bra 	$L__BB2_5;
	shr.u32 	%r29, %r5, 4;
	and.b32  	%r30, %r29, 134217726;
	neg.s32 	%r65, %r30;
	add.s32 	%r31, %r2, 16;
	mad.lo.s32 	%r63, %r21, %r31, %r4;
	mad.lo.s32 	%r62, %r2, %r21, %r4;
	mov.f64 	%fd162, 0d0000000000000000;
$L__BB2_3:
	ld.param.u64 	%rd23, [_Z10matrixMulcPdS_S_i_param_1];
	ld.param.u64 	%rd21, [_Z10matrixMulcPdS_S_i_param_0];
	cvta.to.global.u64 	%rd4, %rd21;
	mul.wide.s32 	%rd5, %r64, 8;
	add.s64 	%rd6, %rd4, %rd5;
	ld.global.f64 	%fd11, [%rd6];
	shl.b32 	%r33, %r1, 3;
	add.s32 	%r34, %r7, %r33;
	st.shared.f64 	[%r34], %fd11;
	cvta.to.global.u64 	%rd7, %rd23;
	mul.wide.s32 	%rd8, %r62, 8;
	add.s64 	%rd9, %rd7, %rd8;
	ld.global.f64 	%fd12, [%rd9];
	mov.u32 	%r36, _ZZ10matrixMulcPdS_S_iE2Ns;
	add.s32 	%r37, %r36, %r33;
	add.s32 	%r38, %r37, %r27;
	st.shared.f64 	[%r38], %fd12;
	bar.sync 	0;
	ld.shared.f64 	%fd13, [%r7];
	ld.shared.f64 	%fd14, [%r37];
	fma.rn.f64 	%fd15, %fd13, %fd14, %fd162;
	ld.shared.f64 	%fd16, [%r7+8];
	ld.shared.f64 	%fd17, [%r37+128];
	fma.rn.f64 	%fd18, %fd16, %fd17, %fd15;
	ld.shared.f64 	%fd19, [%r7+16];
	ld.shared.f64 	%fd20, [%r37+256];
	fma.rn.f64 	%fd21, %fd19, %fd20, %fd18;
	ld.shared.f64 	%fd22, [%r7+24];
	ld.shared.f64 	%fd23, [%r37+384];
	fma.rn.f64 	%fd24, %fd22, %fd23, %fd21;
	ld.shared.f64 	%fd25, [%r7+32];
	ld.shared.f64 	%fd26, [%r37+512];
	fma.rn.f64 	%fd27, %fd25, %fd26, %fd24;
	ld.shared.f64 	%fd28, [%r7+40];
	ld.shared.f64 	%fd29, [%r37+640];
	fma.rn.f64 	%fd30, %fd28, %fd29, %fd27;
	ld.shared.f64 	%fd31, [%r7+48];
	ld.shared.f64 	%fd32, [%r37+768];
	fma.rn.f64 	%fd33, %fd31, %fd32, %fd30;
	ld.shared.f64 	%fd34, [%r7+56];
	ld.shared.f64 	%fd35, [%r37+896];
	fma.rn.f64 	%fd36, %fd34, %fd35, %fd33;
	ld.shared.f64 	%fd37, [%r7+64];
	ld.shared.f64 	%fd38, [%r37+1024];
	fma.rn.f64 	%fd39, %fd37, %fd38, %fd36;
	ld.shared.f64 	%fd40, [%r7+72];
	ld.shared.f64 	%fd41, [%r37+1152];
	fma.rn.f64 	%fd42, %fd40, %fd41, %fd39;
	ld.shared.f64 	%fd43, [%r7+80];
	ld.shared.f64 	%fd44, [%r37+1280];
	fma.rn.f64 	%fd45, %fd43, %fd44, %fd42;
	ld.shared.f64 	%fd46, [%r7+88];
	ld.shared.f64 	%fd47, [%r37+1408];
	fma.rn.f64 	%fd48, %fd46, %fd47, %fd45;
	ld.shared.f64 	%fd49, [%r7+96];
	ld.shared.f64 	%fd50, [%r37+1536];
	fma.rn.f64 	%fd51, %fd49, %fd50, %fd48;
	ld.shared.f64 	%fd52, [%r7+104];
	ld.shared.f64 	%fd53, [%r37+1664];
	fma.rn.f64 	%fd54, %fd52, %fd53, %fd51;
	ld.shared.f64 	%fd55, [%r7+112];
	ld.shared.f64 	%fd56, [%r37+1792];
	fma.rn.f64 	%fd57, %fd55, %fd56, %fd54;
	ld.shared.f64 	%fd58, [%r7+120];
	ld.shared.f64 	%fd59, [%r37+1920];
	fma.rn.f64 	%fd60, %fd58, %fd59, %fd57;
	bar.sync 	0;
	ld.global.f64 	%fd61, [%rd6+128];
	st.shared.f64 	[%r34], %fd61;
	mul.wide.s32 	%rd10, %r63, 8;
	add.s64 	%rd11, %rd7, %rd10;
	ld.global.f64 	%fd62, [%rd11];
	st.shared.f64 	[%r38], %fd62;
	bar.sync 	0;
	ld.shared.f64 	%fd63, [%r7];
	ld.shared.f64 	%fd64, [%r37];
	fma.rn.f64 	%fd65, %fd63, %fd64, %fd60;
	ld.shared.f64 	%fd66, [%r7+8];
	ld.shared.f64 	%fd67, [%r37+128];
	fma.rn.f64 	%fd68, %fd66, %fd67, %fd65;
	ld.shared.f64 	%fd69, [%r7+16];
	ld.shared.f64 	%fd70, [%r37+256];
	fma.rn.f64 	%fd71, %fd69, %fd70, %fd68;
	ld.shared.f64 	%fd72, [%r7+24];
	ld.shared.f64 	%fd73, [%r37+384];
	fma.rn.f64 	%fd74, %fd72, %fd73, %fd71;
	ld.shared.f64 	%fd75, [%r7+32];
	ld.shared.f64 	%fd76, [%r37+512];
	fma.rn.f64 	%fd77, %fd75, %fd76, %fd74;
	ld.shared.f64 	%fd78, [%r7+40];
	ld.shared.f64 	%fd79, [%r37+640];
	fma.rn.f64 	%fd80, %fd78, %fd79, %fd77;
	ld.shared.f64 	%fd81, [%r7+48];
	ld.shared.f64 	%fd82, [%r37+768];
	fma.rn.f64 	%fd83, %fd81, %fd82, %fd80;
	ld.shared.f64 	%fd84, [%r7+56];
	ld.shared.f64 	%fd85, [%r37+896];
	fma.rn.f64 	%fd86, %fd84, %fd85, %fd83;
	ld.shared.f64 	%fd87, [%r7+64];
	ld.shared.f64 	%fd88, [%r37+1024];
	fma.rn.f64 	%fd89, %fd87, %fd88, %fd86;
	ld.shared.f64 	%fd90, [%r7+72];
	ld.shared.f64 	%fd91, [%r37+1152];
	fma.rn.f64 	%fd92, %fd90, %fd91, %fd89;
	ld.shared.f64 	%fd93, [%r7+80];
	ld.shared.f64 	%fd94, [%r37+1280];
	fma.rn.f64 	%fd95, %fd93, %fd94, %fd92;
	ld.shared.f64 	%fd96, [%r7+88];
	ld.shared.f64 	%fd97, [%r37+1408];
	fma.rn.f64 	%fd98, %fd96, %fd97, %fd95;
	ld.shared.f64 	%fd99, [%r7+96];
	ld.shared.f64 	%fd100, [%r37+1536];
	fma.rn.f64 	%fd101, %fd99, %fd100, %fd98;
	ld.shared.f64 	%fd102, [%r7+104];
	ld.shared.f64 	%fd103, [%r37+1664];
	fma.rn.f64 	%fd104, %fd102, %fd103, %fd101;
	ld.shared.f64 	%fd105, [%r7+112];
	ld.shared.f64 	%fd106, [%r37+1792];
	fma.rn.f64 	%fd107, %fd105, %fd106, %fd104;
	ld.shared.f64 	%fd108, [%r7+120];
	ld.shared.f64 	%fd109, [%r37+1920];
	fma.rn.f64 	%fd162, %fd108, %fd109, %fd107;
	bar.sync 	0;
	add.s32 	%r65, %r65, 2;
	add.s32 	%r64, %r64, 32;
	shl.b32 	%r39, %r21, 5;
	add.s32 	%r63, %r63, %r39;
	add.s32 	%r62, %r62, %r39;
	setp.ne.s32 	%p3, %r65, 0;
	@%p3 bra 	$L__BB2_3;
	and.b32  	%r66, %r5, 2147483616;
$L__BB2_5:
	and.b32  	%r42, %r5, 16;
	setp.eq.s32 	%p4, %r42, 0;
	@%p4 bra 	$L__BB2_7;
	ld.param.u64 	%rd24, [_Z10matrixMulcPdS_S_i_param_1];
	ld.param.u64 	%rd22, [_Z10matrixMulcPdS_S_i_param_0];
	mad.lo.s32 	%r47, %r21, %r3, %r1;
	add.s32 	%r48, %r47, %r66;
	cvta.to.global.u64 	%rd12, %rd22;
	mul.wide.s32 	%rd13, %r48, 8;
	add.s64 	%rd14, %rd12, %rd13;
	ld.global.f64 	%fd110, [%rd14];
	shl.b32 	%r49, %r1, 3;
	add.s32 	%r50, %r7, %r49;
	st.shared.f64 	[%r50], %fd110;
	add.s32 	%r51, %r66, %r2;
	mad.lo.s32 	%r52, %r51, %r21, %r4;
	cvta.to.global.u64 	%rd15, %rd24;
	mul.wide.s32 	%rd16, %r52, 8;
	add.s64 	%rd17, %rd15, %rd16;
	ld.global.f64 	%fd111, [%rd17];
	mov.u32 	%r54, _ZZ10matrixMulcPdS_S_iE2Ns;
	add.s32 	%r55, %r54, %r49;
	add.s32 	%r56, %r55, %r27;
	st.shared.f64 	[%r56], %fd111;
	bar.sync 	0;
	ld.shared.f64 	%fd112, [%r7];
	ld.shared.f64 	%fd113, [%r55];
	fma.rn.f64 	%fd114, %fd112, %fd113, %fd162;
	ld.shared.f64 	%fd115, [%r7+8];
	ld.shared.f64 	%fd116, [%r55+128];
	fma.rn.f64 	%fd117, %fd115, %fd116, %fd114;
	ld.shared.f64 	%fd118, [%r7+16];
	ld.shared.f64 	%fd119, [%r55+256];
	fma.rn.f64 	%fd120, %fd118, %fd119, %fd117;
	ld.shared.f64 	%fd121, [%r7+24];
	ld.shared.f64 	%fd122, [%r55+384];
	fma.rn.f64 	%fd123, %fd121, %fd122, %fd120;
	ld.shared.f64 	%fd124, [%r7+32];
	ld.shared.f64 	%fd125, [%r55+512];
	fma.rn.f64 	%fd126, %fd124, %fd125, %fd123;
	ld.shared.f64 	%fd127, [%r7+40];
	ld.shared.f64 	%fd128, [%r55+640];
	fma.rn.f64 	%fd129, %fd127, %fd128, %fd126;
	ld.shared.f64 	%fd130, [%r7+48];
	ld.shared.f64 	%fd131, [%r55+768];
	fma.rn.f64 	%fd132, %fd130, %fd131, %fd129;
	ld.shared.f64 	%fd133, [%r7+56];
	ld.shared.f64 	%fd134, [%r55+896];
	fma.rn.f64 	%fd135, %fd133, %fd134, %fd132;
	ld.shared.f64 	%fd136, [%r7+64];
	ld.shared.f64 	%fd137, [%r55+1024];
	fma.rn.f64 	%fd138, %fd136, %fd137, %fd135;
	ld.shared.f64 	%fd139, [%r7+72];
	ld.shared.f64 	%fd140, [%r55+1152];
	fma.rn.f64 	%fd141, %fd139, %fd140, %fd138;
	ld.shared.f64 	%fd142, [%r7+80];
	ld.shared.f64 	%fd143, [%r55+1280];
	fma.rn.f64 	%fd144, %fd142, %fd143, %fd141;
	ld.shared.f64 	%fd145, [%r7+88];
	ld.shared.f64 	%fd146, [%r55+1408];
	fma.rn.f64 	%fd147, %fd145, %fd146, %fd144;
	ld.shared.f64 	%fd148, [%r7+96];
	ld.shared.f64 	%fd149, [%r55+1536];
	fma.rn.f64 	%fd150, %fd148, %fd149, %fd147;
	ld.shared.f64 	%fd151, [%r7+104];
	ld.shared.f64 	%fd152, [%r55+1664];
	fma.rn.f64 	%fd153, %fd151, %fd152, %fd150;
	ld.shared.f64 	%fd154, [%r7+112];
	ld.shared.f64 	%fd155, [%r55+1792];
	fma.rn.f64 	%fd156, %fd154, %fd155, %fd153;
	ld.shared.f64 	%fd157, [%r7+120];
	ld.shared.f64 	%fd158, [%r55+1920];
	fma.rn.f64 	%fd162, %fd157, %fd158, %fd156;
	bar.sync 	0;
$L__BB2_7:
	ld.param.u64 	%rd25, [_Z10matrixMulcPdS_S_i_param_2];
	cvta.to.global.u64 	%rd18, %rd25;
	mad.lo.s32 	%r61, %r21, %r3, %r4;
	mul.wide.s32 	%rd19, %r61, 8;
	add.s64 	%rd20, %rd18, %rd19;
	st.global.f64 	[%rd20], %fd162;
	ret;

}
	// .globl	_Z10matrixMuldPdS_S_i
.visible .entry _Z10matrixMuldPdS_S_i(
	.param .u64 .ptr .align 1 _Z10matrixMuldPdS_S_i_param_0,
	.param .u64 .ptr .align 1 _Z10matrixMuldPdS_S_i_param_1,
	.param .u64 .ptr .align 1 _Z10matrixMuldPdS_S_i_param_2,
	.param .u32 _Z10matrixMuldPdS_S_i_param_3
)
{
	.reg .pred 	%p<3>;
	.reg .b32 	%r<34>;
	.reg .b64 	%rd<13>;
	.reg .b64 	%fd<105>;
	// demoted variable
	.shared .align 8 .b8 _ZZ10matrixMuldPdS_S_iE2Ms[8192];
	// demoted variable
	.shared .align 8 .b8 _ZZ10matrixMuldPdS_S_iE2Ns[8192];
	ld.param.u64 	%rd3, [_Z10matrixMuldPdS_S_i_param_0];
	ld.param.u64 	%rd4, [_Z10matrixMuldPdS_S_i_param_1];
	ld.param.u64 	%rd5, [_Z10matrixMuldPdS_S_i_param_2];
	ld.param.u32 	%r19, [_Z10matrixMuldPdS_S_i_param_3];
	mov.u32 	%r20, %ntid.x;
	mov.u32 	%r21, %ntid.y;
	mov.u32 	%r1, %tid.x;
	mov.u32 	%r2, %tid.y;
	mov.u32 	%r22, %ctaid.y;
	mad.lo.s32 	%r3, %r22, %r21, %r2;
	mov.u32 	%r23, %ctaid.x;
	mad.lo.s32 	%r4, %r23, %r20, %r1;
	setp.lt.s32 	%p1, %r19, 1;
	mov.f64 	%fd104, 0d0000000000000000;
	@%p1 bra 	$L__BB3_3;
	add.s32 	%r24, %r19, 31;
	shr.u32 	%r25, %r24, 5;
	shl.b32 	%r26, %r2, 8;
	mov.u32 	%r27, _ZZ10matrixMuldPdS_S_iE2Ms;
	add.s32 	%r5, %r27, %r26;
	shl.b32 	%r28, %r1, 3;
	add.s32 	%r6, %r5, %r28;
	mov.u32 	%r29, _ZZ10matrixMuldPdS_S_iE2Ns;
	add.s32 	%r8, %r29, %r28;
	add.s32 	%r7, %r8, %r26;
	neg.s32 	%r33, %r25;
	mad.lo.s32 	%r32, %r19, %r3, %r1;
	mad.lo.s32 	%r31, %r2, %r19, %r4;
	shl.b32 	%r12, %r19, 5;
	cvta.to.global.u64 	%rd1, %rd3;
	cvta.to.global.u64 	%rd2, %rd4;
	mov.f64 	%fd104, 0d0000000000000000;
$L__BB3_2:
	mul.wide.s32 	%rd6, %r32, 8;
	add.s64 	%rd7, %rd1, %rd6;
	mul.wide.s32 	%rd8, %r31, 8;
	add.s64 	%rd9, %rd2, %rd8;
	ld.global.f64 	%fd6, [%rd7];
	st.shared.f64 	[%r6], %fd6;
	ld.global.f64 	%fd7, [%rd9];
	st.shared.f64 	[%r7], %fd7;
	bar.sync 	0;
	ld.shared.f64 	%fd8, [%r5];
	ld.shared.f64 	%fd9, [%r8];
	fma.rn.f64 	%fd10, %fd8, %fd9, %fd104;
	ld.shared.f64 	%fd11, [%r5+8];
	ld.shared.f64 	%fd12, [%r8+256];
	fma.rn.f64 	%fd13, %fd11, %fd12, %fd10;
	ld.shared.f64 	%fd14, [%r5+16];
	ld.shared.f64 	%fd15, [%r8+512];
	fma.rn.f64 	%fd16, %fd14, %fd15, %fd13;
	ld.shared.f64 	%fd17, [%r5+24];
	ld.shared.f64 	%fd18, [%r8+768];
	fma.rn.f64 	%fd19, %fd17, %fd18, %fd16;
	ld.shared.f64 	%fd20, [%r5+32];
	ld.shared.f64 	%fd21, [%r8+1024];
	fma.rn.f64 	%fd22, %fd20, %fd21, %fd19;
	ld.shared.f64 	%fd23, [%r5+40];
	ld.shared.f64 	%fd24, [%r8+1280];
	fma.rn.f64 	%fd25, %fd23, %fd24, %fd22;
	ld.shared.f64 	%fd26, [%r5+48];
	ld.shared.f64 	%fd27, [%r8+1536];
	fma.rn.f64 	%fd28, %fd26, %fd27, %fd25;
	ld.shared.f64 	%fd29, [%r5+56];
	ld.shared.f64 	%fd30, [%r8+1792];
	fma.rn.f64 	%fd31, %fd29, %fd30, %fd28;
	ld.shared.f64 	%fd32, [%r5+64];
	ld.shared.f64 	%fd33, [%r8+2048];
	fma.rn.f64 	%fd34, %fd32, %fd33, %fd31;
	ld.shared.f64 	%fd35, [%r5+72];
	ld.shared.f64 	%fd36, [%r8+2304];
	fma.rn.f64 	%fd37, %fd35, %fd36, %fd34;
	ld.shared.f64 	%fd38, [%r5+80];
	ld.shared.f64 	%fd39, [%r8+2560];
	fma.rn.f64 	%fd40, %fd38, %fd39, %fd37;
	ld.shared.f64 	%fd41, [%r5+88];
	ld.shared.f64 	%fd42, [%r8+2816];
	fma.rn.f64 	%fd43, %fd41, %fd42, %fd40;
	ld.shared.f64 	%fd44, [%r5+96];
	ld.shared.f64 	%fd45, [%r8+3072];
	fma.rn.f64 	%fd46, %fd44, %fd45, %fd43;
	ld.shared.f64 	%fd47, [%r5+104];
	ld.shared.f64 	%fd48, [%r8+3328];
	fma.rn.f64 	%fd49, %fd47, %fd48, %fd46;
	ld.shared.f64 	%fd50, [%r5+112];
	ld.shared.f64 	%fd51, [%r8+3584];
	fma.rn.f64 	%fd52, %fd50, %fd51, %fd49;
	ld.shared.f64 	%fd53, [%r5+120];
	ld.shared.f64 	%fd54, [%r8+3840];
	fma.rn.f64 	%fd55, %fd53, %fd54, %fd52;
	ld.shared.f64 	%fd56, [%r5+128];
	ld.shared.f64 	%fd57, [%r8+4096];
	fma.rn.f64 	%fd58, %fd56, %fd57, %fd55;
	ld.shared.f64 	%fd59, [%r5+136];
	ld.shared.f64 	%fd60, [%r8+4352];
	fma.rn.f64 	%fd61, %fd59, %fd60, %fd58;
	ld.shared.f64 	%fd62, [%r5+144];
	ld.shared.f64 	%fd63, [%r8+4608];
	fma.rn.f64 	%fd64, %fd62, %fd63, %fd61;
	ld.shared.f64 	%fd65, [%r5+152];
	ld.shared.f64 	%fd66, [%r8+4864];
	fma.rn.f64 	%fd67, %fd65, %fd66, %fd64;
	ld.shared.f64 	%fd68, [%r5+160];
	ld.shared.f64 	%fd69, [%r8+5120];
	fma.rn.f64 	%fd70, %fd68, %fd69, %fd67;
	ld.shared.f64 	%fd71, [%r5+168];
	ld.shared.f64 	%fd72, [%r8+5376];
	fma.rn.f64 	%fd73, %fd71, %fd72, %fd70;
	ld.shared.f64 	%fd74, [%r5+176];
	ld.shared.f64 	%fd75, [%r8+5632];
	fma.rn.f64 	%fd76, %fd74, %fd75, %fd73;
	ld.shared.f64 	%fd77, [%r5+184];
	ld.shared.f64 	%fd78, [%r8+5888];
	fma.rn.f64 	%fd79, %fd77, %fd78, %fd76;
	ld.shared.f64 	%fd80, [%r5+192];
	ld.shared.f64 	%fd81, [%r8+6144];
	fma.rn.f64 	%fd82, %fd80, %fd81, %fd79;
	ld.shared.f64 	%fd83, [%r5+200];
	ld.shared.f64 	%fd84, [%r8+6400];
	fma.rn.f64 	%fd85, %fd83, %fd84, %fd82;
	ld.shared.f64 	%fd86, [%r5+208];
	ld.shared.f64 	%fd87, [%r8+6656];
	fma.rn.f64 	%fd88, %fd86, %fd87, %fd85;
	ld.shared.f64 	%fd89, [%r5+216];
	ld.shared.f64 	%fd90, [%r8+6912];
	fma.rn.f64 	%fd91, %fd89, %fd90, %fd88;
	ld.shared.f64 	%fd92, [%r5+224];
	ld.shared.f64 	%fd93, [%r8+7168];
	fma.rn.f64 	%fd94, %fd92, %fd93, %fd91;
	ld.shared.f64 	%fd95, [%r5+232];
	ld.shared.f64 	%fd96, [%r8+7424];
	fma.rn.f64 	%fd97, %fd95, %fd96, %fd94;
	ld.shared.f64 	%fd98, [%r5+240];
	ld.shared.f64 	%fd99, [%r8+7680];
	fma.rn.f64 	%fd100, %fd98, %fd99, %fd97;
	ld.shared.f64 	%fd101, [%r5+248];
	ld.shared.f64 	%fd102, [%r8+7936];
	fma.rn.f64 	%fd104, %fd101, %fd102, %fd100;
	bar.sync 	0;
	add.s32 	%r33, %r33, 1;
	setp.ne.s32 	%p2, %r33, 0;
	add.s32 	%r32, %r32, 32;
	add.s32 	%r31, %r31, %r12;
	@%p2 bra 	$L__BB3_2;
$L__BB3_3:
	cvta.to.global.u64 	%rd10, %rd5;
	mad.lo.s32 	%r30, %r19, %r3, %r4;
	mul.wide.s32 	%rd11, %r30, 8;
	add.s64 	%rd12, %rd10, %rd11;
	st.global.f64 	[%rd12], %fd104;
	ret;

}


// ===== COMPILED SASS (sm_100) =====

	.target	sm_100

	.elftype	@"ET_EXEC"


//--------------------- .note.nv.tkinfo           --------------------------
	.section	.note.nv.tkinfo,"",@"SHT_NOTE"
	.sectionflags	@"SHF_NOTE_NV_TKINFO"
	.tkinfo
        /*0018*/ 	.word	0x00000002
        /*0030*/ 	.string	""
        /*0030*/ 	.string	"ptxas"
        /*0030*/ 	.string	"Cuda compilation tools, release 13.0, V13.0.88"
        /*0030*/ 	.string	"Build cuda_13.0.r13.0/compiler.36424714_0"
        /*0030*/ 	.string	"-arch sm_100 -m 64 "



//--------------------- .note.nv.cuinfo           --------------------------
	.section	.note.nv.cuinfo,"",@"SHT_NOTE"
	.sectionflags	@"SHF_NOTE_NV_CUINFO"
        /*0018*/ 	.short	0x0002
        /*001a*/ 	.short	0x0064
        /*001c*/ 	.short	0x0082
	.zero		2


//--------------------- .nv.info                  --------------------------
	.section	.nv.info,"",@"SHT_CUDA_INFO"
	.align	4


	//----- nvinfo : EIATTR_REGCOUNT
	.align		4
        /*0000*/ 	.byte	0x04, 0x2f
        /*0002*/ 	.short	(.L_1 - .L_0)
	.align		4
.L_0:
        /*0004*/ 	.word	index@(_Z10matrixMulaPdS_S_i)
        /*0008*/ 	.word	0x00000028


	//----- nvinfo : EIATTR_FRAME_SIZE
	.align		4
.L_1:
        /*000c*/ 	.byte	0x04, 0x11
        /*000e*/ 	.short	(.L_3 - .L_2)
	.align		4
.L_2:
        /*0010*/ 	.word	index@(_Z10matrixMulaPdS_S_i)
        /*0014*/ 	.word	0x00000000


	//----- nvinfo : EIATTR_REGCOUNT
	.align		4
.L_3:
        /*0018*/ 	.byte	0x04, 0x2f
        /*001a*/ 	.short	(.L_5 - .L_4)
	.align		4
.L_4:
        /*001c*/ 	.word	index@(_Z10matrixMulbPdS_S_i)
        /*0020*/ 	.word	0x00000028


	//----- nvinfo : EIATTR_FRAME_SIZE
	.align		4
.L_5:
        /*0024*/ 	.byte	0x04, 0x11
        /*0026*/ 	.short	(.L_7 - .L_6)
	.align		4
.L_6:
        /*0028*/ 	.word	index@(_Z10matrixMulbPdS_S_i)
        /*002c*/ 	.word	0x00000000


	//----- nvinfo : EIATTR_REGCOUNT
	.align		4
.L_7:
        /*0030*/ 	.byte	0x04, 0x2f
        /*0032*/ 	.short	(.L_9 - .L_8)
	.align		4
.L_8:
        /*0034*/ 	.word	index@(_Z10matrixMulcPdS_S_i)
        /*0038*/ 	.word	0x00000028


	//----- nvinfo : EIATTR_FRAME_SIZE
	.align		4
.L_9:
        /*003c*/ 	.byte	0x04, 0x11
        /*003e*/ 	.short	(.L_11 - .L_10)
	.align		4
.L_10:
        /*0040*/ 	.word	index@(_Z10matrixMulcPdS_S_i)
        /*0044*/ 	.word	0x00000000


	//----- nvinfo : EIATTR_REGCOUNT
	.align		4
.L_11:
        /*0048*/ 	.byte	0x04, 0x2f
        /*004a*/ 	.short	(.L_13 - .L_12)
	.align		4
.L_12:
        /*004c*/ 	.word	index@(_Z10matrixMuldPdS_S_i)
        /*0050*/ 	.word	0x00000020


	//----- nvinfo : EIATTR_FRAME_SIZE
	.align		4
.L_13:
        /*0054*/ 	.byte	0x04, 0x11
        /*0056*/ 	.short	(.L_15 - .L_14)
	.align		4
.L_14:
        /*0058*/ 	.word	index@(_Z10matrixMuldPdS_S_i)
        /*005c*/ 	.word	0x00000000


	//----- nvinfo : EIATTR_MIN_STACK_SIZE
	.align		4
.L_15:
        /*0060*/ 	.byte	0x04, 0x12
        /*0062*/ 	.short	(.L_17 - .L_16)
	.align		4
.L_16:
        /*0064*/ 	.word	index@(_Z10matrixMuldPdS_S_i)
        /*0068*/ 	.word	0x00000000


	//----- nvinfo : EIATTR_MIN_STACK_SIZE
	.align		4
.L_17:
        /*006c*/ 	.byte	0x04, 0x12
        /*006e*/ 	.short	(.L_19 - .L_18)
	.align		4
.L_18:
        /*0070*/ 	.word	index@(_Z10matrixMulcPdS_S_i)
        /*0074*/ 	.word	0x00000000


	//----- nvinfo : EIATTR_MIN_STACK_SIZE
	.align		4
.L_19:
        /*0078*/ 	.byte	0x04, 0x12
        /*007a*/ 	.short	(.L_21 - .L_20)
	.align		4
.L_20:
        /*007c*/ 	.word	index@(_Z10matrixMulbPdS_S_i)
        /*0080*/ 	.word	0x00000000


	//----- nvinfo : EIATTR_MIN_STACK_SIZE
	.align		4
.L_21:
        /*0084*/ 	.byte	0x04, 0x12
        /*0086*/ 	.short	(.L_23 - .L_22)
	.align		4
.L_22:
        /*0088*/ 	.word	index@(_Z10matrixMulaPdS_S_i)
        /*008c*/ 	.word	0x00000000
.L_23:


//--------------------- .nv.compat                --------------------------
	.section	.nv.compat,"",@"SHT_CUDA_COMPAT_INFO"
	.align	4
        /*0000*/ 	.byte	0x02, 0x09, 0x00, 0x00, 0x02, 0x02, 0x01, 0x00, 0x02, 0x05, 0x05, 0x00, 0x03, 0x07, 0x01, 0x01
        /*0010*/ 	.byte	0x02, 0x03, 0x00, 0x00, 0x02, 0x06, 0x01, 0x00, 0x04, 0x0b, 0x08, 0x00, 0x01, 0x00, 0x00, 0x00
        /*0020*/ 	.byte	0x00, 0x00, 0x00, 0x00


//--------------------- .nv.info._Z10matrixMuldPdS_S_i --------------------------
	.section	.nv.info._Z10matrixMuldPdS_S_i,"",@"SHT_CUDA_INFO"
	.sectionflags	@""
	.align	4


	//----- nvinfo : EIATTR_CUDA_API_VERSION
	.align		4
        /*0000*/ 	.byte	0x04, 0x37
        /*0002*/ 	.short	(.L_25 - .L_24)
.L_24:
        /*0004*/ 	.word	0x00000082


	//----- nvinfo : EIATTR_KPARAM_INFO
	.align		4
.L_25:
        /*0008*/ 	.byte	0x04, 0x17
        /*000a*/ 	.short	(.L_27 - .L_26)
.L_26:
        /*000c*/ 	.word	0x00000000
        /*0010*/ 	.short	0x0003
        /*0012*/ 	.short	0x0018
        /*0014*/ 	.byte	0x00, 0xf0, 0x11, 0x00


	//----- nvinfo : EIATTR_KPARAM_INFO
	.align		4
.L_27:
        /*0018*/ 	.byte	0x04, 0x17
        /*001a*/ 	.short	(.L_29 - .L_28)
.L_28:
        /*001c*/ 	.word	0x00000000
        /*0020*/ 	.short	0x0002
        /*0022*/ 	.short	0x0010
        /*0024*/ 	.byte	0x00, 0xf5, 0x21, 0x00


	//----- nvinfo : EIATTR_KPARAM_INFO
	.align		4
.L_29:
        /*0028*/ 	.byte	0x04, 0x17
        /*002a*/ 	.short	(.L_31 - .L_30)
.L_30:
        /*002c*/ 	.word	0x00000000
        /*0030*/ 	.short	0x0001
        /*0032*/ 	.short	0x0008
        /*0034*/ 	.byte	0x00, 0xf5, 0x21, 0x00


	//----- nvinfo : EIATTR_KPARAM_INFO
	.align		4
.L_31:
        /*0038*/ 	.byte	0x04, 0x17
        /*003a*/ 	.short	(.L_33 - .L_32)
.L_32:
        /*003c*/ 	.word	0x00000000
        /*0040*/ 	.short	0x0000
        /*0042*/ 	.short	0x0000
        /*0044*/ 	.byte	0x00, 0xf5, 0x21, 0x00


	//----- nvinfo : EIATTR_SPARSE_MMA_MASK
	.align		4
.L_33:
        /*0048*/ 	.byte	0x03, 0x50
        /*004a*/ 	.short	0x0000


	//----- nvinfo : EIATTR_MAXREG_COUNT
	.align		4
        /*004c*/ 	.byte	0x03, 0x1b
        /*004e*/ 	.short	0x00ff


	//----- nvinfo : EIATTR_NUM_BARRIERS
	.align		4
        /*0050*/ 	.byte	0x02, 0x4c
        /*0052*/ 	.byte	0x01
	.zero		1


	//----- nvinfo : EIATTR_MERCURY_ISA_VERSION
	.align		4
        /*0054*/ 	.byte	0x03, 0x5f
        /*0056*/ 	.short	0x0101


	//----- nvinfo : EIATTR_VRC_CTA_INIT_COUNT
	.align		4
        /*0058*/ 	.byte	0x02, 0x4a
	.zero		1
	.zero		1


	//----- nvinfo : EIATTR_EXIT_INSTR_OFFSETS
	.align		4
        /*005c*/ 	.byte	0x04, 0x1c
        /*005e*/ 	.short	(.L_35 - .L_34)


	//   ....[0]....
.L_34:
        /*0060*/ 	.word	0x00000800


	//----- nvinfo : EIATTR_CBANK_PARAM_SIZE
	.align		4
.L_35:
        /*0064*/ 	.byte	0x03, 0x19
        /*0066*/ 	.short	0x001c


	//----- nvinfo : EIATTR_PARAM_CBANK
	.align		4
        /*0068*/ 	.byte	0x04, 0x0a
        /*006a*/ 	.short	(.L_37 - .L_36)
	.align		4
.L_36:
        /*006c*/ 	.word	index@(.nv.constant0._Z10matrixMuldPdS_S_i)
        /*0070*/ 	.short	0x0380
        /*0072*/ 	.short	0x001c


	//----- nvinfo : EIATTR_SW_WAR
	.align		4
.L_37:
        /*0074*/ 	.byte	0x04, 0x36
        /*0076*/ 	.short	(.L_39 - .L_38)
.L_38:
        /*0078*/ 	.word	0x00000008
.L_39:


//--------------------- .nv.info._Z10matrixMulcPdS_S_i --------------------------
	.section	.nv.info._Z10matrixMulcPdS_S_i,"",@"SHT_CUDA_INFO"
	.sectionflags	@""
	.align	4


	//----- nvinfo : EIATTR_CUDA_API_VERSION
	.align		4
        /*0000*/ 	.byte	0x04, 0x37
        /*0002*/ 	.short	(.L_41 - .L_40)
.L_40:
        /*0004*/ 	.word	0x00000082


	//----- nvinfo : EIATTR_KPARAM_INFO
	.align		4
.L_41:
        /*0008*/ 	.byte	0x04, 0x17
        /*000a*/ 	.short	(.L_43 - .L_42)
.L_42:
        /*000c*/ 	.word	0x00000000
        /*0010*/ 	.short	0x0003
        /*0012*/ 	.short	0x0018
        /*0014*/ 	.byte	0x00, 0xf0, 0x11, 0x00


	//----- nvinfo : EIATTR_KPARAM_INFO
	.align		4
.L_43:
        /*0018*/ 	.byte	0x04, 0x17
        /*001a*/ 	.short	(.L_45 - .L_44)
.L_44:
        /*001c*/ 	.word	0x00000000
        /*0020*/ 	.short	0x0002
        /*0022*/ 	.short	0x0010
        /*0024*/ 	.byte	0x00, 0xf5, 0x21, 0x00


	//----- nvinfo : EIATTR_KPARAM_INFO
	.align		4
.L_45:
        /*0028*/ 	.byte	0x04, 0x17
        /*002a*/ 	.short	(.L_47 - .L_46)
.L_46:
        /*002c*/ 	.word	0x00000000
        /*0030*/ 	.short	0x0001
        /*0032*/ 	.short	0x0008
        /*0034*/ 	.byte	0x00, 0xf5, 0x21, 0x00


	//----- nvinfo : EIATTR_KPARAM_INFO
	.align		4
.L_47:
        /*0038*/ 	.byte	0x04, 0x17
        /*003a*/ 	.short	(.L_49 - .L_48)
.L_48:
        /*003c*/ 	.word	0x00000000
        /*0040*/ 	.short	0x0000
        /*0042*/ 	.short	0x0000
        /*0044*/ 	.byte	0x00, 0xf5, 0x21, 0x00


	//----- nvinfo : EIATTR_SPARSE_MMA_MASK
	.align		4
.L_49:
        /*0048*/ 	.byte	0x03, 0x50
        /*004a*/ 	.short	0x0000


	//----- nvinfo : EIATTR_MAXREG_COUNT
	.align		4
        /*004c*/ 	.byte	0x03, 0x1b
        /*004e*/ 	.short	0x00ff


	//----- nvinfo : EIATTR_NUM_BARRIERS
	.align		4
        /*0050*/ 	.byte	0x02, 0x4c
        /*0052*/ 	.byte	0x01
	.zero		1


	//----- nvinfo : EIATTR_MERCURY_ISA_VERSION
	.align		4
        /*0054*/ 	.byte	0x03, 0x5f
        /*0056*/ 	.short	0x0101


	//----- nvinfo : EIATTR_VRC_CTA_INIT_COUNT
	.align		4
        /*0058*/ 	.byte	0x02, 0x4a
	.zero		1
	.zero		1


	//----- nvinfo : EIATTR_EXIT_INSTR_OFFSETS
	.align		4
        /*005c*/ 	.byte	0x04, 0x1c
        /*005e*/ 	.short	(.L_51 - .L_50)


	//   ....[0]....
.L_50:
        /*0060*/ 	.word	0x00000cd0


	//----- nvinfo : EIATTR_CBANK_PARAM_SIZE
	.align		4
.L_51:
        /*0064*/ 	.byte	0x03, 0x19
        /*0066*/ 	.short	0x001c


	//----- nvinfo : EIATTR_PARAM_CBANK
	.align		4
        /*0068*/ 	.byte	0x04, 0x0a
        /*006a*/ 	.short	(.L_53 - .L_52)
	.align		4
.L_52:
        /*006c*/ 	.word	index@(.nv.constant0._Z10matrixMulcPdS_S_i)
        /*0070*/ 	.short	0x0380
        /*0072*/ 	.short	0x001c


	//----- nvinfo : EIATTR_SW_WAR
	.align		4
.L_53:
        /*0074*/ 	.byte	0x04, 0x36
        /*0076*/ 	.short	(.L_55 - .L_54)
.L_54:
        /*0078*/ 	.word	0x00000008
.L_55:


//--------------------- .nv.info._Z10matrixMulbPdS_S_i --------------------------
	.section	.nv.info._Z10matrixMulbPdS_S_i,"",@"SHT_CUDA_INFO"
	.sectionflags	@""
	.align	4


	//----- nvinfo : EIATTR_CUDA_API_VERSION
	.align		4
        /*0000*/ 	.byte	0x04, 0x37
        /*0002*/ 	.short	(.L_57 - .L_56)
.L_56:
        /*0004*/ 	.word	0x00000082


	//----- nvinfo : EIATTR_KPARAM_INFO
	.align		4
.L_57:
        /*0008*/ 	.byte	0x04, 0x17
        /*000a*/ 	.short	(.L_59 - .L_58)
.L_58:
        /*000c*/ 	.word	0x00000000
        /*0010*/ 	.short	0x0003
        /*0012*/ 	.short	0x0018
        /*0014*/ 	.byte	0x00, 0xf0, 0x11, 0x00


	//----- nvinfo : EIATTR_KPARAM_INFO
	.align		4
.L_59:
        /*0018*/ 	.byte	0x04, 0x17
        /*001a*/ 	.short	(.L_61 - .L_60)
.L_60:
        /*001c*/ 	.word	0x00000000
        /*0020*/ 	.short	0x0002
        /*0022*/ 	.short	0x0010
        /*0024*/ 	.byte	0x00, 0xf5, 0x21, 0x00


	//----- nvinfo : EIATTR_KPARAM_INFO
	.align		4
.L_61:
        /*0028*/ 	.byte	0x04, 0x17
        /*002a*/ 	.short	(.L_63 - .L_62)
.L_62:
        /*002c*/ 	.word	0x00000000
        /*0030*/ 	.short	0x0001
        /*0032*/ 	.short	0x0008
        /*0034*/ 	.byte	0x00, 0xf5, 0x21, 0x00


	//----- nvinfo : EIATTR_KPARAM_INFO
	.align		4
.L_63:
        /*0038*/ 	.byte	0x04, 0x17
        /*003a*/ 	.short	(.L_65 - .L_64)
.L_64:
        /*003c*/ 	.word	0x00000000
        /*0040*/ 	.short	0x0000
        /*0042*/ 	.short	0x0000
        /*0044*/ 	.byte	0x00, 0xf5, 0x21, 0x00


	//----- nvinfo : EIATTR_SPARSE_MMA_MASK
	.align		4
.L_65:
        /*0048*/ 	.byte	0x03, 0x50
        /*004a*/ 	.short	0x0000


	//----- nvinfo : EIATTR_MAXREG_COUNT
	.align		4
        /*004c*/ 	.byte	0x03, 0x1b
        /*004e*/ 	.short	0x00ff


	//----- nvinfo : EIATTR_NUM_BARRIERS
	.align		4
        /*0050*/ 	.byte	0x02, 0x4c
        /*0052*/ 	.byte	0x01
	.zero		1


	//----- nvinfo : EIATTR_MERCURY_ISA_VERSION
	.align		4
        /*0054*/ 	.byte	0x03, 0x5f
        /*0056*/ 	.short	0x0101


	//----- nvinfo : EIATTR_VRC_CTA_INIT_COUNT
	.align		4
        /*0058*/ 	.byte	0x02, 0x4a
	.zero		1
	.zero		1


	//----- nvinfo : EIATTR_EXIT_INSTR_OFFSETS
	.align		4
        /*005c*/ 	.byte	0x04, 0x1c
        /*005e*/ 	.short	(.L_67 - .L_66)


	//   ....[0]....
.L_66:
        /*0060*/ 	.word	0x00000d20


	//----- nvinfo : EIATTR_CBANK_PARAM_SIZE
	.align		4
.L_67:
        /*0064*/ 	.byte	0x03, 0x19
        /*0066*/ 	.short	0x001c


	//----- nvinfo : EIATTR_PARAM_CBANK
	.align		4
        /*0068*/ 	.byte	0x04, 0x0a
        /*006a*/ 	.short	(.L_69 - .L_68)
	.align		4
.L_68:
        /*006c*/ 	.word	index@(.nv.constant0._Z10matrixMulbPdS_S_i)
        /*0070*/ 	.short	0x0380
        /*0072*/ 	.short	0x001c


	//----- nvinfo : EIATTR_SW_WAR
	.align		4
.L_69:
        /*0074*/ 	.byte	0x04, 0x36
        /*0076*/ 	.short	(.L_71 - .L_70)
.L_70:
        /*0078*/ 	.word	0x00000008
.L_71:


//--------------------- .nv.info._Z10matrixMulaPdS_S_i --------------------------
	.section	.nv.info._Z10matrixMulaPdS_S_i,"",@"SHT_CUDA_INFO"
	.sectionflags	@""
	.align	4


	//----- nvinfo : EIATTR_CUDA_API_VERSION
	.align		4
        /*0000*/ 	.byte	0x04, 0x37
        /*0002*/ 	.short	(.L_73 - .L_72)
.L_72:
        /*0004*/ 	.word	0x00000082


	//----- nvinfo : EIATTR_KPARAM_INFO
	.align		4
.L_73:
        /*0008*/ 	.byte	0x04, 0x17
        /*000a*/ 	.short	(.L_75 - .L_74)
.L_74:
        /*000c*/ 	.word	0x00000000
        /*0010*/ 	.short	0x0003
        /*0012*/ 	.short	0x0018
        /*0014*/ 	.byte	0x00, 0xf0, 0x11, 0x00


	//----- nvinfo : EIATTR_KPARAM_INFO
	.align		4
.L_75:
        /*0018*/ 	.byte	0x04, 0x17
        /*001a*/ 	.short	(.L_77 - .L_76)
.L_76:
        /*001c*/ 	.word	0x00000000
        /*0020*/ 	.short	0x0002
        /*0022*/ 	.short	0x0010
        /*0024*/ 	.byte	0x00, 0xf5, 0x21, 0x00


	//----- nvinfo : EIATTR_KPARAM_INFO
	.align		4
.L_77:
        /*0028*/ 	.byte	0x04, 0x17
        /*002a*/ 	.short	(.L_79 - .L_78)
.L_78:
        /*002c*/ 	.word	0x00000000
        /*0030*/ 	.short	0x0001
        /*0032*/ 	.short	0x0008
        /*0034*/ 	.byte	0x00, 0xf5, 0x21, 0x00


	//----- nvinfo : EIATTR_KPARAM_INFO
	.align		4
.L_79:
        /*0038*/ 	.byte	0x04, 0x17
        /*003a*/ 	.short	(.L_81 - .L_80)
.L_80:
        /*003c*/ 	.word	0x00000000
        /*0040*/ 	.short	0x0000
        /*0042*/ 	.short	0x0000
        /*0044*/ 	.byte	0x00, 0xf5, 0x21, 0x00


	//----- nvinfo : EIATTR_SPARSE_MMA_MASK
	.align		4
.L_81:
        /*0048*/ 	.byte	0x03, 0x50
        /*004a*/ 	.short	0x0000


	//----- nvinfo : EIATTR_MAXREG_COUNT
	.align		4
        /*004c*/ 	.byte	0x03, 0x1b
        /*004e*/ 	.short	0x00ff


	//----- nvinfo : EIATTR_NUM_BARRIERS
	.align		4
        /*0050*/ 	.byte	0x02, 0x4c
        /*0052*/ 	.byte	0x01
	.zero		1


	//----- nvinfo : EIATTR_MERCURY_ISA_VERSION
	.align		4
        /*0054*/ 	.byte	0x03, 0x5f
        /*0056*/ 	.short	0x0101


	//----- nvinfo : EIATTR_VRC_CTA_INIT_COUNT
	.align		4
        /*0058*/ 	.byte	0x02, 0x4a
	.zero		1
	.zero		1


	//----- nvinfo : EIATTR_EXIT_INSTR_OFFSETS
	.align		4
        /*005c*/ 	.byte	0x04, 0x1c
        /*005e*/ 	.short	(.L_83 - .L_82)


	//   ....[0]....
.L_82:
        /*0060*/ 	.word	0x000009f0


	//----- nvinfo : EIATTR_CBANK_PARAM_SIZE
	.align		4
.L_83:
        /*0064*/ 	.byte	0x03, 0x19
        /*0066*/ 	.short	0x001c


	//----- nvinfo : EIATTR_PARAM_CBANK
	.align		4
        /*0068*/ 	.byte	0x04, 0x0a
        /*006a*/ 	.short	(.L_85 - .L_84)
	.align		4
.L_84:
        /*006c*/ 	.word	index@(.nv.constant0._Z10matrixMulaPdS_S_i)
        /*0070*/ 	.short	0x0380
        /*0072*/ 	.short	0x001c


	//----- nvinfo : EIATTR_SW_WAR
	.align		4
.L_85:
        /*0074*/ 	.byte	0x04, 0x36
        /*0076*/ 	.short	(.L_87 - .L_86)
.L_86:
        /*0078*/ 	.word	0x00000008
.L_87:


//--------------------- .nv.callgraph             --------------------------
	.section	.nv.callgraph,"",@"SHT_CUDA_CALLGRAPH"
	.align	4
	.sectionentsize	8
	.align		4
        /*0000*/ 	.word	0x00000000
	.align		4
        /*0004*/ 	.word	0xffffffff
	.align		4
        /*0008*/ 	.word	0x00000000
	.align		4
        /*000c*/ 	.word	0xfffffffe
	.align		4
        /*0010*/ 	.word	0x00000000
	.align		4
        /*0014*/ 	.word	0xfffffffd
	.align		4
        /*0018*/ 	.word	0x00000000
	.align		4
        /*001c*/ 	.word	0xfffffffc


//--------------------- .text._Z10matrixMuldPdS_S_i --------------------------
	.section	.text._Z10matrixMuldPdS_S_i,"ax",@progbits
	.align	128
        .global         _Z10matrixMuldPdS_S_i
        .type           _Z10matrixMuldPdS_S_i,@function
        .size           _Z10matrixMuldPdS_S_i,(.L_x_17 - _Z10matrixMuldPdS_S_i)
        .other          _Z10matrixMuldPdS_S_i,@"STO_CUDA_ENTRY STV_DEFAULT"
_Z10matrixMuldPdS_S_i:
.text._Z10matrixMuldPdS_S_i:
[----:B------:R-:W-:Y:S01]  /*0000*/  LDC R1, c[0x0][0x37c] ;  /* 0x0000df00ff017b82 */ /* 0x000fe20000000800 */
[----:B------:R-:W0:Y:S07]  /*0010*/  S2R R13, SR_TID.Y ;  /* 0x00000000000d7919 */ /* 0x000e2e0000002200 */
[----:B------:R-:W1:Y:S01]  /*0020*/  LDC R0, c[0x0][0x398] ;  /* 0x0000e600ff007b82 */ /* 0x000e620000000800 */
[----:B------:R-:W2:Y:S01]  /*0030*/  LDCU UR4, c[0x0][0x360] ;  /* 0x00006c00ff0477ac */ /* 0x000ea20008000800 */
[----:B------:R-:W-:Y:S01]  /*0040*/  CS2R R10, SRZ ;  /* 0x00000000000a7805 */ /* 0x000fe2000001ff00 */
[----:B------:R-:W2:Y:S01]  /*0050*/  S2R R9, SR_TID.X ;  /* 0x0000000000097919 */ /* 0x000ea20000002100 */
[----:B------:R-:W0:Y:S01]  /*0060*/  LDCU UR5, c[0x0][0x364] ;  /* 0x00006c80ff0577ac */ /* 0x000e220008000800 */
[----:B------:R-:W2:Y:S03]  /*0070*/  S2R R4, SR_CTAID.X ;  /* 0x0000000000047919 */ /* 0x000ea60000002500 */
[----:B------:R-:W3:Y:S01]  /*0080*/  LDC.64 R22, c[0x0][0x390] ;  /* 0x0000e400ff167b82 */ /* 0x000ee20000000a00 */
[----:B------:R-:W4:Y:S01]  /*0090*/  LDCU.64 UR8, c[0x0][0x358] ;  /* 0x00006b00ff0877ac */ /* 0x000f220008000a00 */
[----:B------:R-:W0:Y:S01]  /*00a0*/  S2R R2, SR_CTAID.Y ;  /* 0x0000000000027919 */ /* 0x000e220000002600 */
[----:B-1----:R-:W-:Y:S01]  /*00b0*/  ISETP.GE.AND P0, PT, R0, 0x1, PT ;  /* 0x000000010000780c */ /* 0x002fe20003f06270 */
[----:B--2---:R-:W-:-:S02]  /*00c0*/  IMAD R5, R4, UR4, R9 ;  /* 0x0000000404057c24 */ /* 0x004fc4000f8e0209 */
[----:B0-----:R-:W-:-:S04]  /*00d0*/  IMAD R3, R2, UR5, R13 ;  /* 0x0000000502037c24 */ /* 0x001fc8000f8e020d */
[----:B------:R-:W-:-:S04]  /*00e0*/  IMAD R7, R3, R0, R5 ;  /* 0x0000000003077224 */ /* 0x000fc800078e0205 */
[----:B---3--:R-:W-:Y:S02]  /*00f0*/  IMAD.WIDE R22, R7, 0x8, R22 ;  /* 0x0000000807167825 */ /* 0x008fe400078e0216 */
[----:B----4-:R-:W-:Y:S05]  /*0100*/  @!P0 BRA `(.L_x_0) ;  /* 0x0000000400b88947 */ /* 0x010fea0003800000 */
[----:B------:R-:W0:Y:S01]  /*0110*/  S2UR UR6, SR_CgaCtaId ;  /* 0x00000000000679c3 */ /* 0x000e220000008800 */
[----:B------:R-:W-:Y:S01]  /*0120*/  UMOV UR4, 0x400 ;  /* 0x0000040000047882 */ /* 0x000fe20000000000 */
[----:B------:R-:W-:Y:S01]  /*0130*/  IADD3 R4, PT, PT, R0, 0x1f, RZ ;  /* 0x0000001f00047810 */ /* 0x000fe20007ffe0ff */
[----:B------:R-:W-:Y:S01]  /*0140*/  UIADD3 UR5, UPT, UPT, UR4, 0x2000, URZ ;  /* 0x0000200004057890 */ /* 0x000fe2000fffe0ff */
[-C--:B------:R-:W-:Y:S01]  /*0150*/  IMAD R2, R3, R0.reuse, R9 ;  /* 0x0000000003027224 */ /* 0x080fe200078e0209 */
[----:B------:R-:W-:Y:S02]  /*0160*/  CS2R R10, SRZ ;  /* 0x00000000000a7805 */ /* 0x000fe4000001ff00 */
[----:B------:R-:W-:Y:S01]  /*0170*/  SHF.R.U32.HI R4, RZ, 0x5, R4 ;  /* 0x00000005ff047819 */ /* 0x000fe20000011604 */
[----:B------:R-:W-:Y:S01]  /*0180*/  IMAD R3, R13, R0, R5 ;  /* 0x000000000d037224 */ /* 0x000fe200078e0205 */
[----:B------:R-:W1:Y:S02]  /*0190*/  LDC.64 R20, c[0x0][0x380] ;  /* 0x0000e000ff147b82 */ /* 0x000e640000000a00 */
[----:B------:R-:W-:-:S06]  /*01a0*/  IADD3 R4, PT, PT, -R4, RZ, RZ ;  /* 0x000000ff04047210 */ /* 0x000fcc0007ffe1ff */
[----:B------:R-:W2:Y:S01]  /*01b0*/  LDC.64 R18, c[0x0][0x388] ;  /* 0x0000e200ff127b82 */ /* 0x000ea20000000a00 */
[----:B0-----:R-:W-:Y:S02]  /*01c0*/  ULEA UR4, UR6, UR4, 0x18 ;  /* 0x0000000406047291 */ /* 0x001fe4000f8ec0ff */
[----:B------:R-:W-:-:S04]  /*01d0*/  ULEA UR5, UR6, UR5, 0x18 ;  /* 0x0000000506057291 */ /* 0x000fc8000f8ec0ff */
[----:B------:R-:W-:Y:S02]  /*01e0*/  LEA R16, R13, UR4, 0x8 ;  /* 0x000000040d107c11 */ /* 0x000fe4000f8e40ff */
[----:B------:R-:W-:-:S03]  /*01f0*/  LEA R6, R9, UR5, 0x3 ;  /* 0x0000000509067c11 */ /* 0x000fc6000f8e18ff */
[----:B------:R-:W-:Y:S01]  /*0200*/  IMAD R7, R9, 0x8, R16 ;  /* 0x0000000809077824 */ /* 0x000fe200078e0210 */
[----:B------:R-:W-:-:S07]  /*0210*/  LEA R5, R13, R6, 0x8 ;  /* 0x000000060d057211 */ /* 0x000fce00078e40ff */
.L_x_1:
[----:B-1----:R-:W-:-:S04]  /*0220*/  IMAD.WIDE R8, R2, 0x8, R20 ;  /* 0x0000000802087825 */ /* 0x002fc800078e0214 */
[----:B--2---:R-:W-:Y:S02]  /*0230*/  IMAD.WIDE R28, R3, 0x8, R18 ;  /* 0x00000008031c7825 */ /* 0x004fe400078e0212 */
[----:B------:R-:W2:Y:S04]  /*0240*/  LDG.E.64 R8, desc[UR8][R8.64] ;  /* 0x0000000808087981 */ /* 0x000ea8000c1e1b00 */
[----:B------:R-:W3:Y:S01]  /*0250*/  LDG.E.64 R28, desc[UR8][R28.64] ;  /* 0x000000081c1c7981 */ /* 0x000ee2000c1e1b00 */
[----:B------:R-:W-:Y:S01]  /*0260*/  VIADD R4, R4, 0x1 ;  /* 0x0000000104047836 */ /* 0x000fe20000000000 */
[----:B------:R-:W-:Y:S01]  /*0270*/  IADD3 R2, PT, PT, R2, 0x20, RZ ;  /* 0x0000002002027810 */ /* 0x000fe20007ffe0ff */
[----:B------:R-:W-:-:S03]  /*0280*/  IMAD R3, R0, 0x20, R3 ;  /* 0x0000002000037824 */ /* 0x000fc600078e0203 */
[----:B------:R-:W-:Y:S01]  /*0290*/  ISETP.NE.AND P0, PT, R4, RZ, PT ;  /* 0x000000ff0400720c */ /* 0x000fe20003f05270 */
[----:B--2---:R-:W-:Y:S04]  /*02a0*/  STS.64 [R7], R8 ;  /* 0x0000000807007388 */ /* 0x004fe80000000a00 */
[----:B---3--:R-:W-:Y:S01]  /*02b0*/  STS.64 [R5], R28 ;  /* 0x0000001c05007388 */ /* 0x008fe20000000a00 */
[----:B------:R-:W-:Y:S06]  /*02c0*/  BAR.SYNC.DEFER_BLOCKING 0x0 ;  /* 0x0000000000007b1d */ /* 0x000fec0000010000 */
[----:B------:R-:W-:Y:S04]  /*02d0*/  LDS.64 R26, [R6] ;  /* 0x00000000061a7984 */ /* 0x000fe80000000a00 */
[----:B------:R-:W0:Y:S04]  /*02e0*/  LDS.128 R12, [R16] ;  /* 0x00000000100c7984 */ /* 0x000e280000000c00 */
[----:B------:R-:W1:Y:S01]  /*02f0*/  LDS.64 R24, [R6+0x100] ;  /* 0x0001000006187984 */ /* 0x000e620000000a00 */
[----:B0-----:R-:W-:-:S03]  /*0300*/  DFMA R26, R12, R26, R10 ;  /* 0x0000001a0c1a722b */ /* 0x001fc6000000000a */
[----:B------:R-:W-:Y:S04]  /*0310*/  LDS.64 R12, [R6+0x200] ;  /* 0x00020000060c7984 */ /* 0x000fe80000000a00 */
[----:B------:R-:W0:Y:S01]  /*0320*/  LDS.128 R8, [R16+0x10] ;  /* 0x0000100010087984 */ /* 0x000e220000000c00 */
[----:B-1----:R-:W-:-:S03]  /*0330*/  DFMA R14, R24, R14, R26 ;  /* 0x0000000e180e722b */ /* 0x002fc6000000001a */
[----:B------:R-:W1:Y:S04]  /*0340*/  LDS.64 R24, [R6+0x300] ;  /* 0x0003000006187984 */ /* 0x000e680000000a00 */
[----:B------:R-:W-:Y:S01]  /*0350*/  LDS.64 R26, [R6+0x400] ;  /* 0x00040000061a7984 */ /* 0x000fe20000000a00 */
[----:B0-----:R-:W-:-:S03]  /*0360*/  DFMA R8, R8, R12, R14 ;  /* 0x0000000c0808722b */ /* 0x001fc6000000000e */
[----:B------:R-:W0:Y:S05]  /*0370*/  LDS.128 R12, [R16+0x20] ;  /* 0x00002000100c7984 */ /* 0x000e2a0000000c00 */
[----:B-1----:R-:W-:Y:S01]  /*0380*/  DFMA R8, R24, R10, R8 ;  /* 0x0000000a1808722b */ /* 0x002fe20000000008 */
[----:B------:R-:W1:Y:S07]  /*0390*/  LDS.64 R24, [R6+0x500] ;  /* 0x0005000006187984 */ /* 0x000e6e0000000a00 */
[----:B0-----:R-:W-:Y:S01]  /*03a0*/  DFMA R26, R12, R26, R8 ;  /* 0x0000001a0c1a722b */ /* 0x001fe20000000008 */
[----:B------:R-:W-:Y:S04]  /*03b0*/  LDS.64 R12, [R6+0x600] ;  /* 0x00060000060c7984 */ /* 0x000fe80000000a00 */
[----:B------:R-:W0:Y:S03]  /*03c0*/  LDS.128 R8, [R16+0x30] ;  /* 0x0000300010087984 */ /* 0x000e260000000c00 */
[----:B-1----:R-:W-:Y:S01]  /*03d0*/  DFMA R14, R24, R14, R26 ;  /* 0x0000000e180e722b */ /* 0x002fe2000000001a */
[----:B------:R-:W1:Y:S04]  /*03e0*/  LDS.64 R24, [R6+0x700] ;  /* 0x0007000006187984 */ /* 0x000e680000000a00 */
[----:B------:R-:W-:Y:S03]  /*03f0*/  LDS.64 R26, [R6+0x800] ;  /* 0x00080000061a7984 */ /* 0x000fe60000000a00 */
[----:B0-----:R-:W-:-:S02]  /*0400*/  DFMA R8, R8, R12, R14 ;  /* 0x0000000c0808722b */ /* 0x001fc4000000000e */
[----:B------:R-:W0:Y:S06]  /*0410*/  LDS.128 R12, [R16+0x40] ;  /* 0x00004000100c7984 */ /* 0x000e2c0000000c00 */
        /* <DEDUP_REMOVED lines=56> */
[----:B------:R-:W1:Y:S07]  /*07a0*/  LDS.64 R14, [R6+0x1f00] ;  /* 0x001f0000060e7984 */ /* 0x000e6e0000000a00 */
[----:B0-----:R-:W-:-:S08]  /*07b0*/  DFMA R8, R8, R12, R24 ;  /* 0x0000000c0808722b */ /* 0x001fd00000000018 */
[----:B-1----:R-:W-:Y:S01]  /*07c0*/  DFMA R10, R14, R10, R8 ;  /* 0x0000000a0e0a722b */ /* 0x002fe20000000008 */
[----:B------:R-:W-:Y:S06]  /*07d0*/  BAR.SYNC.DEFER_BLOCKING 0x0 ;  /* 0x0000000000007b1d */ /* 0x000fec0000010000 */
[----:B------:R-:W-:Y:S05]  /*07e0*/  @P0 BRA `(.L_x_1) ;  /* 0xfffffff8008c0947 */ /* 0x000fea000383ffff */
.L_x_0:
[----:B------:R-:W-:Y:S01]  /*07f0*/  STG.E.64 desc[UR8][R22.64], R10 ;  /* 0x0000000a16007986 */ /* 0x000fe2000c101b08 */
[----:B------:R-:W-:Y:S05]  /*0800*/  EXIT ;  /* 0x000000000000794d */ /* 0x000fea0003800000 */
.L_x_2:
[----:B------:R-:W-:-:S00]  /*0810*/  BRA `(.L_x_2) ;  /* 0xfffffffc00fc7947 */ /* 0x000fc0000383ffff */
[----:B------:R-:W-:-:S00]  /*0820*/  NOP ;  /* 0x0000000000007918 */ /* 0x000fc00000000000 */
        /* <DEDUP_REMOVED lines=13> */
.L_x_17:


//--------------------- .text._Z10matrixMulcPdS_S_i --------------------------
	.section	.text._Z10matrixMulcPdS_S_i,"ax",@progbits
	.align	128
        .global         _Z10matrixMulcPdS_S_i
        .type           _Z10matrixMulcPdS_S_i,@function
        .size           _Z10matrixMulcPdS_S_i,(.L_x_18 - _Z10matrixMulcPdS_S_i)
        .other          _Z10matrixMulcPdS_S_i,@"STO_CUDA_ENTRY STV_DEFAULT"
_Z10matrixMulcPdS_S_i:
.text._Z10matrixMulcPdS_S_i:
[----:B------:R-:W-:Y:S08]  /*0000*/  LDC R1, c[0x0][0x37c] ;  /* 0x0000df00ff017b82 */ /* 0x000ff00000000800 */
[----:B------:R-:W0:Y:S01]  /*0010*/  LDC R3, c[0x0][0x398] ;  /* 0x0000e600ff037b82 */ /* 0x000e220000000800 */
[----:B------:R-:W1:Y:S01]  /*0020*/  S2R R0, SR_TID.Y ;  /* 0x0000000000007919 */ /* 0x000e620000002200 */
[----:B------:R-:W2:Y:S01]  /*0030*/  LDCU UR4, c[0x0][0x360] ;  /* 0x00006c00ff0477ac */ /* 0x000ea20008000800 */
[----:B------:R-:W-:Y:S01]  /*0040*/  CS2R R10, SRZ ;  /* 0x00000000000a7805 */ /* 0x000fe2000001ff00 */
[----:B------:R-:W2:Y:S01]  /*0050*/  S2R R2, SR_TID.X ;  /* 0x0000000000027919 */ /* 0x000ea20000002100 */
[----:B------:R-:W1:Y:S01]  /*0060*/  LDCU UR5, c[0x0][0x364] ;  /* 0x00006c80ff0577ac */ /* 0x000e620008000800 */
[----:B------:R-:W2:Y:S01]  /*0070*/  S2R R5, SR_CTAID.X ;  /* 0x0000000000057919 */ /* 0x000ea20000002500 */
[----:B------:R-:W3:Y:S01]  /*0080*/  LDCU.64 UR8, c[0x0][0x358] ;  /* 0x00006b00ff0877ac */ /* 0x000ee20008000a00 */
[----:B------:R-:W1:Y:S01]  /*0090*/  S2R R23, SR_CTAID.Y ;  /* 0x0000000000177919 */ /* 0x000e620000002600 */
[----:B0-----:R-:W-:Y:S01]  /*00a0*/  ISETP.GE.AND P0, PT, R3, 0x1, PT ;  /* 0x000000010300780c */ /* 0x001fe20003f06270 */
[----:B--2---:R-:W-:-:S02]  /*00b0*/  IMAD R22, R5, UR4, R2 ;  /* 0x0000000405167c24 */ /* 0x004fc4000f8e0202 */
[----:B-1----:R-:W-:-:S10]  /*00c0*/  IMAD R23, R23, UR5, R0 ;  /* 0x0000000517177c24 */ /* 0x002fd4000f8e0200 */
[----:B---3--:R-:W-:Y:S05]  /*00d0*/  @!P0 BRA `(.L_x_3) ;  /* 0x0000000800ec8947 */ /* 0x008fea0003800000 */
[----:B------:R-:W0:Y:S01]  /*00e0*/  S2UR UR6, SR_CgaCtaId ;  /* 0x00000000000679c3 */ /* 0x000e220000008800 */
[C---:B------:R-:W-:Y:S01]  /*00f0*/  ISETP.GE.U32.AND P0, PT, R3.reuse, 0x11, PT ;  /* 0x000000110300780c */ /* 0x040fe20003f06070 */
[----:B------:R-:W-:Y:S01]  /*0100*/  UMOV UR4, 0x400 ;  /* 0x0000040000047882 */ /* 0x000fe20000000000 */
[----:B------:R-:W-:Y:S01]  /*0110*/  HFMA2 R7, -RZ, RZ, 0, 0 ;  /* 0x00000000ff077431 */ /* 0x000fe200000001ff */
[----:B------:R-:W-:Y:S01]  /*0120*/  IADD3 R21, PT, PT, R3, 0xf, RZ ;  /* 0x0000000f03157810 */ /* 0x000fe20007ffe0ff */
[----:B------:R-:W-:Y:S01]  /*0130*/  IMAD R20, R23, R3, R2 ;  /* 0x0000000317147224 */ /* 0x000fe200078e0202 */
[----:B------:R-:W-:Y:S01]  /*0140*/  CS2R R10, SRZ ;  /* 0x00000000000a7805 */ /* 0x000fe2000001ff00 */
[----:B0-----:R-:W-:-:S06]  /*0150*/  ULEA UR5, UR6, UR4, 0x18 ;  /* 0x0000000406057291 */ /* 0x001fcc000f8ec0ff */
[----:B------:R-:W-:Y:S01]  /*0160*/  LEA R19, R0, UR5, 0x7 ;  /* 0x0000000500137c11 */ /* 0x000fe2000f8e38ff */
[----:B------:R-:W-:Y:S06]  /*0170*/  @!P0 BRA `(.L_x_4) ;  /* 0x0000000400d48947 */ /* 0x000fec0003800000 */
[----:B------:R-:W-:Y:S01]  /*0180*/  UIADD3 UR5, UPT, UPT, UR4, 0x800, URZ ;  /* 0x0000080004057890 */ /* 0x000fe2000fffe0ff */
[----:B------:R-:W-:Y:S01]  /*0190*/  SHF.R.U32.HI R4, RZ, 0x4, R21 ;  /* 0x00000004ff047819 */ /* 0x000fe20000011615 */
[----:B------:R-:W-:Y:S01]  /*01a0*/  VIADD R16, R0, 0x10 ;  /* 0x0000001000107836 */ /* 0x000fe20000000000 */
[----:B------:R-:W-:Y:S01]  /*01b0*/  MOV R18, R20 ;  /* 0x0000001400127202 */ /* 0x000fe20000000f00 */
[----:B------:R-:W-:Y:S01]  /*01c0*/  ULEA UR5, UR6, UR5, 0x18 ;  /* 0x0000000506057291 */ /* 0x000fe2000f8ec0ff */
[----:B------:R-:W-:Y:S01]  /*01d0*/  LOP3.LUT R4, R4, 0x7fffffe, RZ, 0xc0, !PT ;  /* 0x07fffffe04047812 */ /* 0x000fe200078ec0ff */
[-CC-:B------:R-:W-:Y:S01]  /*01e0*/  IMAD R6, R0, R3.reuse, R22.reuse ;  /* 0x0000000300067224 */ /* 0x180fe200078e0216 */
[----:B------:R-:W-:Y:S01]  /*01f0*/  CS2R R10, SRZ ;  /* 0x00000000000a7805 */ /* 0x000fe2000001ff00 */
[----:B------:R-:W-:Y:S01]  /*0200*/  IMAD R5, R2, 0x8, R19 ;  /* 0x0000000802057824 */ /* 0x000fe200078e0213 */
[----:B------:R-:W-:Y:S01]  /*0210*/  IADD3 R17, PT, PT, -R4, RZ, RZ ;  /* 0x000000ff04117210 */ /* 0x000fe20007ffe1ff */
[----:B------:R-:W-:Y:S01]  /*0220*/  IMAD R16, R16, R3, R22 ;  /* 0x0000000310107224 */ /* 0x000fe200078e0216 */
[----:B------:R-:W-:-:S05]  /*0230*/  LEA R7, R2, UR5, 0x3 ;  /* 0x0000000502077c11 */ /* 0x000fca000f8e18ff */
[----:B------:R-:W-:-:S07]  /*0240*/  IMAD R4, R0, 0x80, R7 ;  /* 0x0000008000047824 */ /* 0x000fce00078e0207 */
.L_x_5:
[----:B------:R-:W0:Y:S08]  /*0250*/  LDC.64 R24, c[0x0][0x380] ;  /* 0x0000e000ff187b82 */ /* 0x000e300000000a00 */
[----:B------:R-:W1:Y:S01]  /*0260*/  LDC.64 R26, c[0x0][0x388] ;  /* 0x0000e200ff1a7b82 */ /* 0x000e620000000a00 */
[----:B0-----:R-:W-:-:S05]  /*0270*/  IMAD.WIDE R24, R18, 0x8, R24 ;  /* 0x0000000812187825 */ /* 0x001fca00078e0218 */
[----:B------:R-:W2:Y:S01]  /*0280*/  LDG.E.64 R30, desc[UR8][R24.64] ;  /* 0x00000008181e7981 */ /* 0x000ea2000c1e1b00 */
[----:B-1----:R-:W-:-:S06]  /*0290*/  IMAD.WIDE R34, R6, 0x8, R26 ;  /* 0x0000000806227825 */ /* 0x002fcc00078e021a */
[----:B------:R-:W3:Y:S04]  /*02a0*/  LDG.E.64 R34, desc[UR8][R34.64] ;  /* 0x0000000822227981 */ /* 0x000ee8000c1e1b00 */
[----:B--2---:R-:W-:Y:S04]  /*02b0*/  STS.64 [R5], R30 ;  /* 0x0000001e05007388 */ /* 0x004fe80000000a00 */
[----:B---3--:R-:W-:Y:S01]  /*02c0*/  STS.64 [R4], R34 ;  /* 0x0000002204007388 */ /* 0x008fe20000000a00 */
[----:B------:R-:W-:Y:S06]  /*02d0*/  BAR.SYNC.DEFER_BLOCKING 0x0 ;  /* 0x0000000000007b1d */ /* 0x000fec0000010000 */
[----:B------:R-:W-:Y:S04]  /*02e0*/  LDS.64 R8, [R7] ;  /* 0x0000000007087984 */ /* 0x000fe80000000a00 */
[----:B------:R-:W0:Y:S04]  /*02f0*/  LDS.128 R12, [R19] ;  /* 0x00000000130c7984 */ /* 0x000e280000000c00 */
[----:B------:R-:W1:Y:S04]  /*0300*/  LDS.64 R28, [R7+0x80] ;  /* 0x00008000071c7984 */ /* 0x000e680000000a00 */
[----:B------:R-:W-:Y:S04]  /*0310*/  LDS.64 R32, [R7+0x100] ;  /* 0x0001000007207984 */ /* 0x000fe80000000a00 */
[----:B------:R-:W-:Y:S01]  /*0320*/  LDS.64 R30, [R7+0x200] ;  /* 0x00020000071e7984 */ /* 0x000fe20000000a00 */
[----:B0-----:R-:W-:-:S03]  /*0330*/  DFMA R12, R12, R8, R10 ;  /* 0x000000080c0c722b */ /* 0x001fc6000000000a */
[----:B------:R-:W0:Y:S05]  /*0340*/  LDS.128 R8, [R19+0x10] ;  /* 0x0000100013087984 */ /* 0x000e2a0000000c00 */
[----:B-1----:R-:W-:Y:S01]  /*0350*/  DFMA R14, R28, R14, R12 ;  /* 0x0000000e1c0e722b */ /* 0x002fe2000000000c */
[----:B------:R-:W1:Y:S07]  /*0360*/  LDS.64 R28, [R7+0x180] ;  /* 0x00018000071c7984 */ /* 0x000e6e0000000a00 */
[----:B0-----:R-:W-:-:S02]  /*0370*/  DFMA R8, R8, R32, R14 ;  /* 0x000000200808722b */ /* 0x001fc4000000000e */
[----:B------:R-:W0:Y:S04]  /*0380*/  LDS.128 R12, [R19+0x20] ;  /* 0x00002000130c7984 */ /* 0x000e280000000c00 */
[----:B------:R-:W-:Y:S02]  /*0390*/  LDS.64 R32, [R7+0x300] ;  /* 0x0003000007207984 */ /* 0x000fe40000000a00 */
[----:B-1----:R-:W-:Y:S02]  /*03a0*/  DFMA R10, R28, R10, R8 ;  /* 0x0000000a1c0a722b */ /* 0x002fe40000000008 */
[----:B------:R-:W1:Y:S06]  /*03b0*/  LDS.64 R28, [R7+0x280] ;  /* 0x00028000071c7984 */ /* 0x000e6c0000000a00 */
        /* <DEDUP_REMOVED lines=16> */
[----:B------:R-:W0:Y:S06]  /*04c0*/  LDS.128 R12, [R19+0x60] ;  /* 0x00006000130c7984 */ /* 0x000e2c0000000c00 */
[----:B-1----:R-:W-:Y:S01]  /*04d0*/  DFMA R10, R28, R10, R8 ;  /* 0x0000000a1c0a722b */ /* 0x002fe20000000008 */
[----:B------:R-:W-:Y:S01]  /*04e0*/  IMAD.WIDE R32, R16, 0x8, R26 ;  /* 0x0000000810207825 */ /* 0x000fe200078e021a */
[----:B------:R-:W1:Y:S04]  /*04f0*/  LDS.64 R28, [R7+0x680] ;  /* 0x00068000071c7984 */ /* 0x000e680000000a00 */
[----:B------:R-:W-:Y:S02]  /*0500*/  LDS.64 R26, [R7+0x780] ;  /* 0x00078000071a7984 */ /* 0x000fe40000000a00 */
[----:B0-----:R-:W-:-:S02]  /*0510*/  DFMA R12, R12, R30, R10 ;  /* 0x0000001e0c0c722b */ /* 0x001fc4000000000a */
[----:B------:R-:W-:Y:S04]  /*0520*/  LDS.64 R30, [R7+0x700] ;  /* 0x00070000071e7984 */ /* 0x000fe80000000a00 */
[----:B------:R-:W0:Y:S01]  /*0530*/  LDS.128 R8, [R19+0x70] ;  /* 0x0000700013087984 */ /* 0x000e220000000c00 */
[----:B------:R-:W-:Y:S06]  /*0540*/  BAR.SYNC.DEFER_BLOCKING 0x0 ;  /* 0x0000000000007b1d */ /* 0x000fec0000010000 */
[----:B------:R-:W2:Y:S04]  /*0550*/  LDG.E.64 R24, desc[UR8][R24.64+0x80] ;  /* 0x0000800818187981 */ /* 0x000ea8000c1e1b00 */
[----:B------:R-:W3:Y:S01]  /*0560*/  LDG.E.64 R34, desc[UR8][R32.64] ;  /* 0x0000000820227981 */ /* 0x000ee2000c1e1b00 */
[----:B-1----:R-:W-:-:S08]  /*0570*/  DFMA R36, R28, R14, R12 ;  /* 0x0000000e1c24722b */ /* 0x002fd0000000000c */
[----:B0-----:R-:W-:-:S08]  /*0580*/  DFMA R36, R8, R30, R36 ;  /* 0x0000001e0824722b */ /* 0x001fd00000000024 */
[----:B------:R-:W-:Y:S01]  /*0590*/  DFMA R36, R26, R10, R36 ;  /* 0x0000000a1a24722b */ /* 0x000fe20000000024 */
[----:B------:R-:W-:-:S04]  /*05a0*/  IADD3 R17, PT, PT, R17, 0x2, RZ ;  /* 0x0000000211117810 */ /* 0x000fc80007ffe0ff */
[----:B------:R-:W-:Y:S01]  /*05b0*/  ISETP.NE.AND P0, PT, R17, RZ, PT ;  /* 0x000000ff1100720c */ /* 0x000fe20003f05270 */
[----:B------:R-:W-:Y:S01]  /*05c0*/  VIADD R18, R18, 0x20 ;  /* 0x0000002012127836 */ /* 0x000fe20000000000 */
[C---:B------:R-:W-:Y:S01]  /*05d0*/  LEA R16, R3.reuse, R16, 0x5 ;  /* 0x0000001003107211 */ /* 0x040fe200078e28ff */
[----:B------:R-:W-:Y:S01]  /*05e0*/  IMAD R6, R3, 0x20, R6 ;  /* 0x0000002003067824 */ /* 0x000fe200078e0206 */
[----:B--2---:R-:W-:Y:S04]  /*05f0*/  STS.64 [R5], R24 ;  /* 0x0000001805007388 */ /* 0x004fe80000000a00 */
[----:B---3--:R-:W-:Y:S01]  /*0600*/  STS.64 [R4], R34 ;  /* 0x0000002204007388 */ /* 0x008fe20000000a00 */
[----:B------:R-:W-:Y:S06]  /*0610*/  BAR.SYNC.DEFER_BLOCKING 0x0 ;  /* 0x0000000000007b1d */ /* 0x000fec0000010000 */
[----:B------:R-:W-:Y:S04]  /*0620*/  LDS.64 R28, [R7] ;  /* 0x00000000071c7984 */ /* 0x000fe80000000a00 */
[----:B------:R-:W0:Y:S04]  /*0630*/  LDS.128 R12, [R19] ;  /* 0x00000000130c7984 */ /* 0x000e280000000c00 */
[----:B------:R-:W1:Y:S04]  /*0640*/  LDS.64 R30, [R7+0x80] ;  /* 0x00008000071e7984 */ /* 0x000e680000000a00 */
[----:B------:R-:W-:Y:S04]  /*0650*/  LDS.64 R26, [R7+0x100] ;  /* 0x00010000071a7984 */ /* 0x000fe80000000a00 */
[----:B------:R-:W2:Y:S04]  /*0660*/  LDS.128 R8, [R19+0x10] ;  /* 0x0000100013087984 */ /* 0x000ea80000000c00 */
[----:B------:R-:W3:Y:S04]  /*0670*/  LDS.64 R32, [R7+0x180] ;  /* 0x0001800007207984 */ /* 0x000ee80000000a00 */
[----:B------:R-:W-:Y:S01]  /*0680*/  LDS.64 R24, [R7+0x200] ;  /* 0x0002000007187984 */ /* 0x000fe20000000a00 */
[----:B0-----:R-:W-:-:S03]  /*0690*/  DFMA R12, R12, R28, R36 ;  /* 0x0000001c0c0c722b */ /* 0x001fc60000000024 */
[----:B------:R-:W-:Y:S05]  /*06a0*/  LDS.64 R28, [R7+0x280] ;  /* 0x00028000071c7984 */ /* 0x000fea0000000a00 */
[----:B-1----:R-:W-:Y:S02]  /*06b0*/  DFMA R30, R30, R14, R12 ;  /* 0x0000000e1e1e722b */ /* 0x002fe4000000000c */
[----:B------:R-:W0:Y:S06]  /*06c0*/  LDS.128 R12, [R19+0x20] ;  /* 0x00002000130c7984 */ /* 0x000e2c0000000c00 */
[----:B--2---:R-:W-:Y:S01]  /*06d0*/  DFMA R8, R8, R26, R30 ;  /* 0x0000001a0808722b */ /* 0x004fe2000000001e */
[----:B------:R-:W-:Y:S04]  /*06e0*/  LDS.64 R26, [R7+0x300] ;  /* 0x00030000071a7984 */ /* 0x000fe80000000a00 */
[----:B------:R-:W-:Y:S03]  /*06f0*/  LDS.64 R30, [R7+0x380] ;  /* 0x00038000071e7984 */ /* 0x000fe60000000a00 */
[----:B---3--:R-:W-:-:S02]  /*0700*/  DFMA R32, R32, R10, R8 ;  /* 0x0000000a2020722b */ /* 0x008fc40000000008 */
[----:B------:R-:W1:Y:S06]  /*0710*/  LDS.128 R8, [R19+0x30] ;  /* 0x0000300013087984 */ /* 0x000e6c0000000c00 */
[----:B0-----:R-:W-:Y:S01]  /*0720*/  DFMA R12, R12, R24, R32 ;  /* 0x000000180c0c722b */ /* 0x001fe20000000020 */
[----:B------:R-:W-:Y:S04]  /*0730*/  LDS.64 R24, [R7+0x400] ;  /* 0x0004000007187984 */ /* 0x000fe80000000a00 */
[----:B------:R-:W-:Y:S03]  /*0740*/  LDS.64 R32, [R7+0x580] ;  /* 0x0005800007207984 */ /* 0x000fe60000000a00 */
[----:B------:R-:W-:-:S02]  /*0750*/  DFMA R28, R28, R14, R12 ;  /* 0x0000000e1c1c722b */ /* 0x000fc4000000000c */
[----:B------:R-:W0:Y:S06]  /*0760*/  LDS.128 R12, [R19+0x40] ;  /* 0x00004000130c7984 */ /* 0x000e2c0000000c00 */
[----:B-1----:R-:W-:Y:S02]  /*0770*/  DFMA R8, R8, R26, R28 ;  /* 0x0000001a0808722b */ /* 0x002fe4000000001c */
[----:B------:R-:W1:Y:S04]  /*0780*/  LDS.64 R28, [R7+0x480] ;  /* 0x00048000071c7984 */ /* 0x000e680000000a00 */
[----:B------:R-:W-:Y:S02]  /*0790*/  LDS.64 R26, [R7+0x500] ;  /* 0x00050000071a7984 */ /* 0x000fe40000000a00 */
[----:B------:R-:W-:-:S02]  /*07a0*/  DFMA R30, R30, R10, R8 ;  /* 0x0000000a1e1e722b */ /* 0x000fc40000000008 */
[----:B------:R-:W2:Y:S06]  /*07b0*/  LDS.128 R8, [R19+0x50] ;  /* 0x0000500013087984 */ /* 0x000eac0000000c00 */
[----:B0-----:R-:W-:Y:S01]  /*07c0*/  DFMA R12, R12, R24, R30 ;  /* 0x000000180c0c722b */ /* 0x001fe2000000001e */
[----:B------:R-:W-:Y:S04]  /*07d0*/  LDS.64 R24, [R7+0x600] ;  /* 0x0006000007187984 */ /* 0x000fe80000000a00 */
[----:B------:R-:W-:Y:S03]  /*07e0*/  LDS.64 R30, [R7+0x700] ;  /* 0x00070000071e7984 */ /* 0x000fe60000000a00 */
[----:B-1----:R-:W-:-:S02]  /*07f0*/  DFMA R28, R28, R14, R12 ;  /* 0x0000000e1c1c722b */ /* 0x002fc4000000000c */
[----:B------:R-:W0:Y:S06]  /*0800*/  LDS.128 R12, [R19+0x60] ;  /* 0x00006000130c7984 */ /* 0x000e2c0000000c00 */
[----:B--2---:R-:W-:Y:S01]  /*0810*/  DFMA R8, R8, R26, R28 ;  /* 0x0000001a0808722b */ /* 0x004fe2000000001c */
[----:B------:R-:W1:Y:S04]  /*0820*/  LDS.64 R26, [R7+0x680] ;  /* 0x00068000071a7984 */ /* 0x000e680000000a00 */
[----:B------:R-:W-:Y:S03]  /*0830*/  LDS.64 R28, [R7+0x780] ;  /* 0x00078000071c7984 */ /* 0x000fe60000000a00 */
[----:B------:R-:W-:-:S02]  /*0840*/  DFMA R32, R32, R10, R8 ;  /* 0x0000000a2020722b */ /* 0x000fc40000000008 */
[----:B------:R-:W2:Y:S06]  /*0850*/  LDS.128 R8, [R19+0x70] ;  /* 0x0000700013087984 */ /* 0x000eac0000000c00 */
[----:B0-----:R-:W-:-:S08]  /*0860*/  DFMA R12, R12, R24, R32 ;  /* 0x000000180c0c722b */ /* 0x001fd00000000020 */
[----:B-1----:R-:W-:-:S08]  /*0870*/  DFMA R12, R26, R14, R12 ;  /* 0x0000000e1a0c722b */ /* 0x002fd0000000000c */
[----:B--2---:R-:W-:-:S08]  /*0880*/  DFMA R8, R8, R30, R12 ;  /* 0x0000001e0808722b */ /* 0x004fd0000000000c */
[----:B------:R-:W-:Y:S01]  /*0890*/  DFMA R10, R28, R10, R8 ;  /* 0x0000000a1c0a722b */ /* 0x000fe20000000008 */
[----:B------:R-:W-:Y:S06]  /*08a0*/  BAR.SYNC.DEFER_BLOCKING 0x0 ;  /* 0x0000000000007b1d */ /* 0x000fec0000010000 */
[----:B------:R-:W-:Y:S05]  /*08b0*/  @P0 BRA `(.L_x_5) ;  /* 0xfffffff800640947 */ /* 0x000fea000383ffff */
[----:B------:R-:W-:-:S07]  /*08c0*/  LOP3.LUT R7, R21, 0x7fffffe0, RZ, 0xc0, !PT ;  /* 0x7fffffe015077812 */ /* 0x000fce00078ec0ff */
.L_x_4:
[----:B------:R-:W-:-:S13]  /*08d0*/  LOP3.LUT P0, RZ, R21, 0x10, RZ, 0xc0, !PT ;  /* 0x0000001015ff7812 */ /* 0x000fda000780c0ff */
[----:B------:R-:W-:Y:S05]  /*08e0*/  @!P0 BRA `(.L_x_3) ;  /* 0x0000000000e88947 */ /* 0x000fea0003800000 */
[----:B------:R-:W0:Y:S01]  /*08f0*/  LDC.64 R4, c[0x0][0x380] ;  /* 0x0000e000ff047b82 */ /* 0x000e220000000a00 */
[----:B------:R-:W-:Y:S01]  /*0900*/  IADD3 R6, PT, PT, R0, R7, RZ ;  /* 0x0000000700067210 */ /* 0x000fe20007ffe0ff */
[----:B------:R-:W-:-:S04]  /*0910*/  IMAD.IADD R7, R20, 0x1, R7 ;  /* 0x0000000114077824 */ /* 0x000fc800078e0207 */
[----:B------:R-:W-:Y:S02]  /*0920*/  IMAD R9, R6, R3, R22 ;  /* 0x0000000306097224 */ /* 0x000fe400078e0216 */
[----:B------:R-:W1:Y:S01]  /*0930*/  LDC.64 R12, c[0x0][0x388] ;  /* 0x0000e200ff0c7b82 */ /* 0x000e620000000a00 */
[----:B0-----:R-:W-:-:S05]  /*0940*/  IMAD.WIDE R4, R7, 0x8, R4 ;  /* 0x0000000807047825 */ /* 0x001fca00078e0204 */
[----:B------:R-:W2:Y:S01]  /*0950*/  LDG.E.64 R30, desc[UR8][R4.64] ;  /* 0x00000008041e7981 */ /* 0x000ea2000c1e1b00 */
[----:B-1----:R-:W-:-:S05]  /*0960*/  IMAD.WIDE R12, R9, 0x8, R12 ;  /* 0x00000008090c7825 */ /* 0x002fca00078e020c */
[----:B------:R-:W3:Y:S01]  /*0970*/  LDG.E.64 R34, desc[UR8][R12.64] ;  /* 0x000000080c227981 */ /* 0x000ee2000c1e1b00 */
[----:B------:R-:W-:-:S04]  /*0980*/  UIADD3 UR4, UPT, UPT, UR4, 0x800, URZ ;  /* 0x0000080004047890 */ /* 0x000fc8000fffe0ff */
[----:B------:R-:W-:-:S06]  /*0990*/  ULEA UR4, UR6, UR4, 0x18 ;  /* 0x0000000406047291 */ /* 0x000fcc000f8ec0ff */
[C---:B------:R-:W-:Y:S02]  /*09a0*/  LEA R9, R2.reuse, UR4, 0x3 ;  /* 0x0000000402097c11 */ /* 0x040fe4000f8e18ff */
[----:B------:R-:W-:-:S03]  /*09b0*/  LEA R2, R2, R19, 0x3 ;  /* 0x0000001302027211 */ /* 0x000fc600078e18ff */
[----:B------:R-:W-:Y:S02]  /*09c0*/  IMAD R0, R0, 0x80, R9 ;  /* 0x0000008000007824 */ /* 0x000fe400078e0209 */
        /* <DEDUP_REMOVED lines=9> */
[----:B------:R-:W-:Y:S04]  /*0a60*/  LDS.64 R16, [R9+0x200] ;  /* 0x0002000009107984 */ /* 0x000fe80000000a00 */
[----:B------:R-:W4:Y:S04]  /*0a70*/  LDS.128 R24, [R19+0x20] ;  /* 0x0000200013187984 */ /* 0x000f280000000c00 */
[----:B------:R-:W5:Y:S01]  /*0a80*/  LDS.64 R30, [R9+0x280] ;  /* 0x00028000091e7984 */ /* 0x000f620000000a00 */
[----:B0-----:R-:W-:-:S03]  /*0a90*/  DFMA R4, R4, R36, R10 ;  /* 0x000000240404722b */ /* 0x001fc6000000000a */
[----:B------:R-:W-:Y:S05]  /*0aa0*/  LDS.64 R10, [R9+0x300] ;  /* 0x00030000090a7984 */ /* 0x000fea0000000a00 */
[----:B-1----:R-:W-:Y:S02]  /*0ab0*/  DFMA R32, R32, R6, R4 ;  /* 0x000000062020722b */ /* 0x002fe40000000004 */
[----:B------:R-:W0:Y:S06]  /*0ac0*/  LDS.128 R4, [R19+0x30] ;  /* 0x0000300013047984 */ /* 0x000e2c0000000c00 */
[----:B--2---:R-:W-:Y:S01]  /*0ad0*/  DFMA R12, R12, R28, R32 ;  /* 0x0000001c0c0c722b */ /* 0x004fe20000000020 */
[----:B------:R-:W1:Y:S07]  /*0ae0*/  LDS.64 R28, [R9+0x380] ;  /* 0x00038000091c7984 */ /* 0x000e6e0000000a00 */
[----:B---3--:R-:W-:Y:S01]  /*0af0*/  DFMA R32, R20, R14, R12 ;  /* 0x0000000e1420722b */ /* 0x008fe2000000000c */
[----:B------:R-:W-:Y:S04]  /*0b00*/  LDS.64 R20, [R9+0x400] ;  /* 0x0004000009147984 */ /* 0x000fe80000000a00 */
[----:B------:R-:W2:Y:S03]  /*0b10*/  LDS.128 R12, [R19+0x40] ;  /* 0x00004000130c7984 */ /* 0x000ea60000000c00 */
[----:B----4-:R-:W-:Y:S01]  /*0b20*/  DFMA R24, R24, R16, R32 ;  /* 0x000000101818722b */ /* 0x010fe20000000020 */
[----:B------:R-:W3:Y:S07]  /*0b30*/  LDS.64 R16, [R9+0x480] ;  /* 0x0004800009107984 */ /* 0x000eee0000000a00 */
[----:B-----5:R-:W-:Y:S01]  /*0b40*/  DFMA R32, R30, R26, R24 ;  /* 0x0000001a1e20722b */ /* 0x020fe20000000018 */
[----:B------:R-:W-:Y:S04]  /*0b50*/  LDS.64 R30, [R9+0x500] ;  /* 0x00050000091e7984 */ /* 0x000fe80000000a00 */
[----:B------:R-:W4:Y:S03]  /*0b60*/  LDS.128 R24, [R19+0x50] ;  /* 0x0000500013187984 */ /* 0x000f260000000c00 */
[----:B0-----:R-:W-:Y:S01]  /*0b70*/  DFMA R4, R4, R10, R32 ;  /* 0x0000000a0404722b */ /* 0x001fe20000000020 */
[----:B------:R-:W0:Y:S07]  /*0b80*/  LDS.64 R10, [R9+0x580] ;  /* 0x00058000090a7984 */ /* 0x000e2e0000000a00 */
[----:B-1----:R-:W-:Y:S01]  /*0b90*/  DFMA R32, R28, R6, R4 ;  /* 0x000000061c20722b */ /* 0x002fe20000000004 */
[----:B------:R-:W-:Y:S04]  /*0ba0*/  LDS.64 R28, [R9+0x600] ;  /* 0x00060000091c7984 */ /* 0x000fe80000000a00 */
[----:B------:R-:W1:Y:S03]  /*0bb0*/  LDS.128 R4, [R19+0x60] ;  /* 0x0000600013047984 */ /* 0x000e660000000c00 */
[----:B--2---:R-:W-:Y:S01]  /*0bc0*/  DFMA R12, R12, R20, R32 ;  /* 0x000000140c0c722b */ /* 0x004fe20000000020 */
[----:B------:R-:W2:Y:S07]  /*0bd0*/  LDS.64 R20, [R9+0x680] ;  /* 0x0006800009147984 */ /* 0x000eae0000000a00 */
[----:B---3--:R-:W-:Y:S01]  /*0be0*/  DFMA R32, R16, R14, R12 ;  /* 0x0000000e1020722b */ /* 0x008fe2000000000c */
[----:B------:R-:W-:Y:S04]  /*0bf0*/  LDS.64 R16, [R9+0x700] ;  /* 0x0007000009107984 */ /* 0x000fe80000000a00 */
[----:B------:R-:W3:Y:S03]  /*0c00*/  LDS.128 R12, [R19+0x70] ;  /* 0x00007000130c7984 */ /* 0x000ee60000000c00 */
[----:B----4-:R-:W-:Y:S01]  /*0c10*/  DFMA R24, R24, R30, R32 ;  /* 0x0000001e1818722b */ /* 0x010fe20000000020 */
[----:B------:R-:W4:Y:S07]  /*0c20*/  LDS.64 R30, [R9+0x780] ;  /* 0x00078000091e7984 */ /* 0x000f2e0000000a00 */
[----:B0-----:R-:W-:-:S08]  /*0c30*/  DFMA R10, R10, R26, R24 ;  /* 0x0000001a0a0a722b */ /* 0x001fd00000000018 */
[----:B-1----:R-:W-:-:S08]  /*0c40*/  DFMA R4, R4, R28, R10 ;  /* 0x0000001c0404722b */ /* 0x002fd0000000000a */
[----:B--2---:R-:W-:-:S08]  /*0c50*/  DFMA R4, R20, R6, R4 ;  /* 0x000000061404722b */ /* 0x004fd00000000004 */
[----:B---3--:R-:W-:-:S08]  /*0c60*/  DFMA R4, R12, R16, R4 ;  /* 0x000000100c04722b */ /* 0x008fd00000000004 */
[----:B----4-:R-:W-:Y:S01]  /*0c70*/  DFMA R10, R30, R14, R4 ;  /* 0x0000000e1e0a722b */ /* 0x010fe20000000004 */
[----:B------:R-:W-:Y:S10]  /*0c80*/  BAR.SYNC.DEFER_BLOCKING 0x0 ;  /* 0x0000000000007b1d */ /* 0x000ff40000010000 */
.L_x_3:
[----:B------:R-:W0:Y:S01]  /*0c90*/  LDC.64 R4, c[0x0][0x390] ;  /* 0x0000e400ff047b82 */ /* 0x000e220000000a00 */
[----:B------:R-:W-:-:S04]  /*0ca0*/  IMAD R3, R23, R3, R22 ;  /* 0x0000000317037224 */ /* 0x000fc800078e0216 */
[----:B0-----:R-:W-:-:S05]  /*0cb0*/  IMAD.WIDE R2, R3, 0x8, R4 ;  /* 0x0000000803027825 */ /* 0x001fca00078e0204 */
[----:B------:R-:W-:Y:S01]  /*0cc0*/  STG.E.64 desc[UR8][R2.64], R10 ;  /* 0x0000000a02007986 */ /* 0x000fe2000c101b08 */
[----:B------:R-:W-:Y:S05]  /*0cd0*/  EXIT ;  /* 0x000000000000794d */ /* 0x000fea0003800000 */
.L_x_6:
        /* <DEDUP_REMOVED lines=10> */
.L_x_18:


//--------------------- .text._Z10matrixMulbPdS_S_i --------------------------
	.section	.text._Z10matrixMulbPdS_S_i,"ax",@progbits
	.align	128
        .global         _Z10matrixMulbPdS_S_i
        .type           _Z10matrixMulbPdS_S_i,@function
        .size           _Z10matrixMulbPdS_S_i,(.L_x_19 - _Z10matrixMulbPdS_S_i)
        .other          _Z10matrixMulbPdS_S_i,@"STO_CUDA_ENTRY STV_DEFAULT"
_Z10matrixMulbPdS_S_i:
.text._Z10matrixMulbPdS_S_i:
        /* <DEDUP_REMOVED lines=15> */
[----:B------:R-:W-:Y:S01]  /*00f0*/  UMOV UR4, 0x400 ;  /* 0x0000040000047882 */ /* 0x000fe20000000000 */
[C---:B------:R-:W-:Y:S01]  /*0100*/  ISETP.GE.U32.AND P0, PT, R3.reuse, 0x19, PT ;  /* 0x000000190300780c */ /* 0x040fe20003f06070 */
[----:B------:R-:W-:Y:S01]  /*0110*/  UIADD3 UR5, UPT, UPT, UR4, 0x200, URZ ;  /* 0x0000020004057890 */ /* 0x000fe2000fffe0ff */
[----:B------:R-:W-:Y:S01]  /*0120*/  IADD3 R4, PT, PT, R3, 0x7, RZ ;  /* 0x0000000703047810 */ /* 0x000fe20007ffe0ff */
[----:B------:R-:W-:Y:S01]  /*0130*/  IMAD.MOV.U32 R27, RZ, RZ, RZ ;  /* 0x000000ffff1b7224 */ /* 0x000fe200078e00ff */
[----:B------:R-:W-:Y:S02]  /*0140*/  CS2R R10, SRZ ;  /* 0x00000000000a7805 */ /* 0x000fe4000001ff00 */
[----:B------:R-:W-:-:S04]  /*0150*/  SHF.R.U32.HI R4, RZ, 0x3, R4 ;  /* 0x00000003ff047819 */ /* 0x000fc80000011604 */
[----:B------:R-:W-:Y:S01]  /*0160*/  LOP3.LUT R21, R4, 0x3, RZ, 0xc0, !PT ;  /* 0x0000000304157812 */ /* 0x000fe200078ec0ff */
[----:B0-----:R-:W-:Y:S02]  /*0170*/  ULEA UR5, UR6, UR5, 0x18 ;  /* 0x0000000506057291 */ /* 0x001fe4000f8ec0ff */
[----:B------:R-:W-:-:S04]  /*0180*/  ULEA UR4, UR6, UR4, 0x18 ;  /* 0x0000000406047291 */ /* 0x000fc8000f8ec0ff */
[C---:B------:R-:W-:Y:S02]  /*0190*/  LEA R5, R0.reuse, UR5, 0x6 ;  /* 0x0000000500057c11 */ /* 0x040fe4000f8e30ff */
[----:B------:R-:W-:Y:S02]  /*01a0*/  LEA R23, R0, UR4, 0x6 ;  /* 0x0000000400177c11 */ /* 0x000fe4000f8e30ff */
[----:B------:R-:W-:Y:S01]  /*01b0*/  LEA R22, R2, R5, 0x3 ;  /* 0x0000000502167211 */ /* 0x000fe200078e18ff */
[----:B------:R-:W-:Y:S06]  /*01c0*/  @!P0 BRA `(.L_x_8) ;  /* 0x0000000800148947 */ /* 0x000fec0003800000 */
[----:B------:R-:W-:Y:S01]  /*01d0*/  LOP3.LUT R19, R4, 0xffffffc, RZ, 0xc0, !PT ;  /* 0x0ffffffc04137812 */ /* 0x000fe200078ec0ff */
[C---:B------:R-:W-:Y:S01]  /*01e0*/  VIADD R20, R0.reuse, 0x18 ;  /* 0x0000001800147836 */ /* 0x040fe20000000000 */
[C---:B------:R-:W-:Y:S01]  /*01f0*/  IADD3 R18, PT, PT, R0.reuse, 0x10, RZ ;  /* 0x0000001000127810 */ /* 0x040fe20007ffe0ff */
[----:B------:R-:W-:Y:S01]  /*0200*/  VIADD R16, R0, 0x8 ;  /* 0x0000000800107836 */ /* 0x000fe20000000000 */
[C---:B------:R-:W-:Y:S01]  /*0210*/  LEA R4, R2.reuse, R23, 0x3 ;  /* 0x0000001702047211 */ /* 0x040fe200078e18ff */
[-C--:B------:R-:W-:Y:S01]  /*0220*/  IMAD R7, R25, R3.reuse, R2 ;  /* 0x0000000319077224 */ /* 0x080fe200078e0202 */
[----:B------:R-:W-:Y:S01]  /*0230*/  LEA R5, R2, UR5, 0x3 ;  /* 0x0000000502057c11 */ /* 0x000fe2000f8e18ff */
[-CC-:B------:R-:W-:Y:S01]  /*0240*/  IMAD R6, R0, R3.reuse, R24.reuse ;  /* 0x0000000300067224 */ /* 0x180fe200078e0218 */
[----:B------:R-:W-:Y:S01]  /*0250*/  CS2R R10, SRZ ;  /* 0x00000000000a7805 */ /* 0x000fe2000001ff00 */
[-CC-:B------:R-:W-:Y:S02]  /*0260*/  IMAD R20, R20, R3.reuse, R24.reuse ;  /* 0x0000000314147224 */ /* 0x180fe400078e0218 */
[----:B------:R-:W-:-:S02]  /*0270*/  IMAD R18, R18, R3, R24 ;  /* 0x0000000312127224 */ /* 0x000fc400078e0218 */
[----:B------:R-:W-:Y:S02]  /*0280*/  IMAD R16, R16, R3, R24 ;  /* 0x0000000310107224 */ /* 0x000fe400078e0218 */
[----:B------:R-:W-:-:S07]  /*0290*/  IMAD.MOV R17, RZ, RZ, -R19 ;  /* 0x000000ffff117224 */ /* 0x000fce00078e0a13 */
.L_x_9:
        /* <DEDUP_REMOVED lines=21> */
[----:B------:R-:W1:Y:S01]  /*03f0*/  LDS.64 R10, [R5+0x140] ;  /* 0x00014000050a7984 */ /* 0x000e620000000a00 */
[----:B------:R-:W-:-:S06]  /*0400*/  IMAD.WIDE R34, R16, 0x8, R28 ;  /* 0x0000000810227825 */ /* 0x000fcc00078e021c */
[----:B0-----:R-:W-:Y:S01]  /*0410*/  DFMA R12, R12, R8, R30 ;  /* 0x000000080c0c722b */ /* 0x001fe2000000001e */
[----:B------:R-:W-:Y:S04]  /*0420*/  LDS.64 R8, [R5+0x180] ;  /* 0x0001800005087984 */ /* 0x000fe80000000a00 */
[----:B------:R-:W-:Y:S03]  /*0430*/  LDS.64 R30, [R5+0x1c0] ;  /* 0x0001c000051e7984 */ /* 0x000fe60000000a00 */
[----:B-1----:R-:W-:Y:S02]  /*0440*/  DFMA R10, R10, R14, R12 ;  /* 0x0000000e0a0a722b */ /* 0x002fe4000000000c */
[----:B------:R-:W0:Y:S01]  /*0450*/  LDS.128 R12, [R23+0x30] ;  /* 0x00003000170c7984 */ /* 0x000e220000000c00 */
[----:B------:R-:W-:Y:S06]  /*0460*/  BAR.SYNC.DEFER_BLOCKING 0x0 ;  /* 0x0000000000007b1d */ /* 0x000fec0000010000 */
[----:B------:R-:W2:Y:S04]  /*0470*/  LDG.E.64 R36, desc[UR8][R26.64+0x40] ;  /* 0x000040081a247981 */ /* 0x000ea8000c1e1b00 */
[----:B------:R-:W3:Y:S01]  /*0480*/  LDG.E.64 R34, desc[UR8][R34.64] ;  /* 0x0000000822227981 */ /* 0x000ee2000c1e1b00 */
[----:B0-----:R-:W-:-:S08]  /*0490*/  DFMA R12, R12, R8, R10 ;  /* 0x000000080c0c722b */ /* 0x001fd0000000000a */
[----:B------:R-:W-:Y:S01]  /*04a0*/  DFMA R12, R30, R14, R12 ;  /* 0x0000000e1e0c722b */ /* 0x000fe2000000000c */
        /* <DEDUP_REMOVED lines=14> */
[----:B-1----:R-:W-:Y:S02]  /*0590*/  DFMA R14, R32, R14, R12 ;  /* 0x0000000e200e722b */ /* 0x002fe4000000000c */
[----:B------:R-:W1:Y:S01]  /*05a0*/  LDS.64 R12, [R5+0x140] ;  /* 0x00014000050c7984 */ /* 0x000e620000000a00 */
[----:B------:R-:W-:-:S05]  /*05b0*/  IMAD.WIDE R34, R18, 0x8, R28 ;  /* 0x0000000812227825 */ /* 0x000fca00078e021c */
        /* <DEDUP_REMOVED lines=10> */
[----:B------:R-:W-:Y:S01]  /*0660*/  IMAD.WIDE R36, R20, 0x8, R28 ;  /* 0x0000000814247825 */ /* 0x000fe200078e021c */
[----:B--2---:R-:W-:Y:S04]  /*0670*/  STS.64 [R4], R32 ;  /* 0x0000002004007388 */ /* 0x004fe80000000a00 */
[----:B---3--:R-:W-:Y:S01]  /*0680*/  STS.64 [R22], R34 ;  /* 0x0000002216007388 */ /* 0x008fe20000000a00 */
[----:B------:R-:W-:Y:S06]  /*0690*/  BAR.SYNC.DEFER_BLOCKING 0x0 ;  /* 0x0000000000007b1d */ /* 0x000fec0000010000 */
[----:B------:R-:W-:Y:S04]  /*06a0*/  LDS.64 R12, [R5] ;  /* 0x00000000050c7984 */ /* 0x000fe80000000a00 */
[----:B------:R-:W0:Y:S04]  /*06b0*/  LDS.128 R8, [R23] ;  /* 0x0000000017087984 */ /* 0x000e280000000c00 */
[----:B------:R-:W1:Y:S04]  /*06c0*/  LDS.64 R30, [R5+0x40] ;  /* 0x00004000051e7984 */ /* 0x000e680000000a00 */
[----:B------:R-:W-:Y:S04]  /*06d0*/  LDS.64 R32, [R5+0x80] ;  /* 0x0000800005207984 */ /* 0x000fe80000000a00 */
[----:B------:R-:W-:Y:S04]  /*06e0*/  LDS.64 R34, [R5+0x140] ;  /* 0x0001400005227984 */ /* 0x000fe80000000a00 */
        /* <DEDUP_REMOVED lines=8> */
[----:B-1----:R-:W-:-:S02]  /*0770*/  DFMA R14, R30, R14, R32 ;  /* 0x0000000e1e0e722b */ /* 0x002fc40000000020 */
[----:B------:R-:W-:Y:S06]  /*0780*/  LDS.64 R32, [R5+0x180] ;  /* 0x0001800005207984 */ /* 0x000fec0000000a00 */
[----:B0-----:R-:W-:-:S08]  /*0790*/  DFMA R8, R8, R12, R14 ;  /* 0x0000000c0808722b */ /* 0x001fd0000000000e */
[----:B------:R-:W-:Y:S02]  /*07a0*/  DFMA R34, R34, R10, R8 ;  /* 0x0000000a2222722b */ /* 0x000fe40000000008 */
[----:B------:R-:W0:Y:S01]  /*07b0*/  LDS.128 R8, [R23+0x30] ;  /* 0x0000300017087984 */ /* 0x000e220000000c00 */
[----:B------:R-:W-:Y:S06]  /*07c0*/  BAR.SYNC.DEFER_BLOCKING 0x0 ;  /* 0x0000000000007b1d */ /* 0x000fec0000010000 */
[----:B------:R-:W2:Y:S04]  /*07d0*/  LDG.E.64 R26, desc[UR8][R26.64+0xc0] ;  /* 0x0000c0081a1a7981 */ /* 0x000ea8000c1e1b00 */
[----:B------:R-:W3:Y:S01]  /*07e0*/  LDG.E.64 R36, desc[UR8][R36.64] ;  /* 0x0000000824247981 */ /* 0x000ee2000c1e1b00 */
[----:B0-----:R-:W-:-:S08]  /*07f0*/  DFMA R34, R8, R32, R34 ;  /* 0x000000200822722b */ /* 0x001fd00000000022 */
[----:B------:R-:W-:Y:S01]  /*0800*/  DFMA R34, R28, R10, R34 ;  /* 0x0000000a1c22722b */ /* 0x000fe20000000022 */
[----:B------:R-:W-:-:S04]  /*0810*/  IADD3 R17, PT, PT, R17, 0x4, RZ ;  /* 0x0000000411117810 */ /* 0x000fc80007ffe0ff */
[----:B------:R-:W-:Y:S01]  /*0820*/  ISETP.NE.AND P0, PT, R17, RZ, PT ;  /* 0x000000ff1100720c */ /* 0x000fe20003f05270 */
[----:B------:R-:W-:Y:S01]  /*0830*/  VIADD R7, R7, 0x20 ;  /* 0x0000002007077836 */ /* 0x000fe20000000000 */
[C---:B------:R-:W-:Y:S01]  /*0840*/  LEA R20, R3.reuse, R20, 0x5 ;  /* 0x0000001403147211 */ /* 0x040fe200078e28ff */
[C---:B------:R-:W-:Y:S01]  /*0850*/  IMAD R18, R3.reuse, 0x20, R18 ;  /* 0x0000002003127824 */ /* 0x040fe200078e0212 */
        /* <DEDUP_REMOVED lines=10> */
[----:B------:R-:W-:Y:S01]  /*0900*/  LDS.64 R26, [R5+0x100] ;  /* 0x00010000051a7984 */ /* 0x000fe20000000a00 */
[----:B0-----:R-:W-:-:S03]  /*0910*/  DFMA R12, R12, R30, R34 ;  /* 0x0000001e0c0c722b */ /* 0x001fc60000000022 */
[----:B------:R-:W0:Y:S05]  /*0920*/  LDS.64 R30, [R5+0xc0] ;  /* 0x0000c000051e7984 */ /* 0x000e2a0000000a00 */
[----:B-1----:R-:W-:Y:S02]  /*0930*/  DFMA R32, R32, R14, R12 ;  /* 0x0000000e2020722b */ /* 0x002fe4000000000c */
[----:B------:R-:W1:Y:S06]  /*0940*/  LDS.128 R12, [R23+0x20] ;  /* 0x00002000170c7984 */ /* 0x000e6c0000000c00 */
[----:B--2---:R-:W-:Y:S01]  /*0950*/  DFMA R32, R8, R28, R32 ;  /* 0x0000001c0820722b */ /* 0x004fe20000000020 */
[----:B------:R-:W2:Y:S07]  /*0960*/  LDS.64 R28, [R5+0x140] ;  /* 0x00014000051c7984 */ /* 0x000eae0000000a00 */
[----:B0-----:R-:W-:Y:S01]  /*0970*/  DFMA R32, R30, R10, R32 ;  /* 0x0000000a1e20722b */ /* 0x001fe20000000020 */
[----:B------:R-:W-:Y:S04]  /*0980*/  LDS.64 R30, [R5+0x180] ;  /* 0x00018000051e7984 */ /* 0x000fe80000000a00 */
[----:B------:R-:W0:Y:S03]  /*0990*/  LDS.128 R8, [R23+0x30] ;  /* 0x0000300017087984 */ /* 0x000e260000000c00 */
[----:B-1----:R-:W-:Y:S01]  /*09a0*/  DFMA R26, R12, R26, R32 ;  /* 0x0000001a0c1a722b */ /* 0x002fe20000000020 */
[----:B------:R-:W1:Y:S07]  /*09b0*/  LDS.64 R12, [R5+0x1c0] ;  /* 0x0001c000050c7984 */ /* 0x000e6e0000000a00 */
[----:B--2---:R-:W-:-:S08]  /*09c0*/  DFMA R14, R28, R14, R26 ;  /* 0x0000000e1c0e722b */ /* 0x004fd0000000001a */
[----:B0-----:R-:W-:-:S08]  /*09d0*/  DFMA R8, R8, R30, R14 ;  /* 0x0000001e0808722b */ /* 0x001fd0000000000e */
[----:B-1----:R-:W-:Y:S01]  /*09e0*/  DFMA R10, R12, R10, R8 ;  /* 0x0000000a0c0a722b */ /* 0x002fe20000000008 */
[----:B------:R-:W-:Y:S06]  /*09f0*/  BAR.SYNC.DEFER_BLOCKING 0x0 ;  /* 0x0000000000007b1d */ /* 0x000fec0000010000 */
[----:B------:R-:W-:Y:S05]  /*0a00*/  @P0 BRA `(.L_x_9) ;  /* 0xfffffff800240947 */ /* 0x000fea000383ffff */
[----:B------:R-:W-:-:S07]  /*0a10*/  MOV R27, R19 ;  /* 0x00000013001b7202 */ /* 0x000fce0000000f00 */
.L_x_8:
[----:B------:R-:W-:-:S13]  /*0a20*/  ISETP.NE.AND P0, PT, R21, RZ, PT ;  /* 0x000000ff1500720c */ /* 0x000fda0003f05270 */
[----:B------:R-:W-:Y:S05]  /*0a30*/  @!P0 BRA `(.L_x_7) ;  /* 0x0000000000a88947 */ /* 0x000fea0003800000 */
[----:B------:R-:W0:Y:S01]  /*0a40*/  LDC.64 R16, c[0x0][0x380] ;  /* 0x0000e000ff107b82 */ /* 0x000e220000000a00 */
[----:B------:R-:W-:Y:S01]  /*0a50*/  LEA R4, R27, R0, 0x3 ;  /* 0x000000001b047211 */ /* 0x000fe200078e18ff */
[----:B------:R-:W-:Y:S01]  /*0a60*/  IMAD R6, R25, R3, R2 ;  /* 0x0000000319067224 */ /* 0x000fe200078e0202 */
[C---:B------:R-:W-:Y:S02]  /*0a70*/  LEA R26, R2.reuse, R23, 0x3 ;  /* 0x00000017021a7211 */ /* 0x040fe400078e18ff */
[----:B------:R-:W-:Y:S01]  /*0a80*/  LEA R30, R2, UR5, 0x3 ;  /* 0x00000005021e7c11 */ /* 0x000fe2000f8e18ff */
[----:B------:R-:W-:Y:S01]  /*0a90*/  IMAD R27, R27, 0x8, R6 ;  /* 0x000000081b1b7824 */ /* 0x000fe200078e0206 */
[----:B------:R-:W-:Y:S01]  /*0aa0*/  IADD3 R0, PT, PT, -R21, RZ, RZ ;  /* 0x000000ff15007210 */ /* 0x000fe20007ffe1ff */
[----:B------:R-:W1:Y:S01]  /*0ab0*/  LDC.64 R18, c[0x0][0x388] ;  /* 0x0000e200ff127b82 */ /* 0x000e620000000a00 */
[----:B------:R-:W-:-:S07]  /*0ac0*/  IMAD R2, R4, R3, R24 ;  /* 0x0000000304027224 */ /* 0x000fce00078e0218 */
.L_x_10:
[----:B0-----:R-:W-:-:S04]  /*0ad0*/  IMAD.WIDE R36, R27, 0x8, R16 ;  /* 0x000000081b247825 */ /* 0x001fc800078e0210 */
[----:B-1----:R-:W-:Y:S02]  /*0ae0*/  IMAD.WIDE R28, R2, 0x8, R18 ;  /* 0x00000008021c7825 */ /* 0x002fe400078e0212 */
[----:B------:R-:W2:Y:S04]  /*0af0*/  LDG.E.64 R36, desc[UR8][R36.64] ;  /* 0x0000000824247981 */ /* 0x000ea8000c1e1b00 */
[----:B------:R-:W3:Y:S01]  /*0b00*/  LDG.E.64 R28, desc[UR8][R28.64] ;  /* 0x000000081c1c7981 */ /* 0x000ee2000c1e1b00 */
[----:B------:R-:W-:Y:S01]  /*0b10*/  VIADD R0, R0, 0x1 ;  /* 0x0000000100007836 */ /* 0x000fe20000000000 */
[----:B------:R-:W-:Y:S02]  /*0b20*/  IADD3 R27, PT, PT, R27, 0x8, RZ ;  /* 0x000000081b1b7810 */ /* 0x000fe40007ffe0ff */
[----:B------:R-:W-:-:S02]  /*0b30*/  LEA R2, R3, R2, 0x3 ;  /* 0x0000000203027211 */ /* 0x000fc400078e18ff */
[----:B------:R-:W-:Y:S01]  /*0b40*/  ISETP.NE.AND P0, PT, R0, RZ, PT ;  /* 0x000000ff0000720c */ /* 0x000fe20003f05270 */
        /* <DEDUP_REMOVED lines=11> */
[----:B------:R-:W0:Y:S05]  /*0c00*/  LDS.128 R8, [R23+0x20] ;  /* 0x0000200017087984 */ /* 0x000e2a0000000c00 */
[----:B-1----:R-:W-:Y:S01]  /*0c10*/  DFMA R4, R34, R6, R4 ;  /* 0x000000062204722b */ /* 0x002fe20000000004 */
[----:B------:R-:W1:Y:S07]  /*0c20*/  LDS.64 R34, [R30+0x140] ;  /* 0x000140001e227984 */ /* 0x000e6e0000000a00 */
[----:B--2---:R-:W-:Y:S01]  /*0c30*/  DFMA R32, R12, R32, R4 ;  /* 0x000000200c20722b */ /* 0x004fe20000000004 */
[----:B------:R-:W-:Y:S04]  /*0c40*/  LDS.64 R12, [R30+0x180] ;  /* 0x000180001e0c7984 */ /* 0x000fe80000000a00 */
[----:B------:R-:W2:Y:S03]  /*0c50*/  LDS.128 R4, [R23+0x30] ;  /* 0x0000300017047984 */ /* 0x000ea60000000c00 */
[----:B---3--:R-:W-:Y:S01]  /*0c60*/  DFMA R20, R20, R14, R32 ;  /* 0x0000000e1414722b */ /* 0x008fe20000000020 */
[----:B------:R-:W3:Y:S07]  /*0c70*/  LDS.64 R14, [R30+0x1c0] ;  /* 0x0001c0001e0e7984 */ /* 0x000eee0000000a00 */
[----:B0-----:R-:W-:-:S08]  /*0c80*/  DFMA R8, R8, R28, R20 ;  /* 0x0000001c0808722b */ /* 0x001fd00000000014 */
[----:B-1----:R-:W-:-:S08]  /*0c90*/  DFMA R8, R34, R10, R8 ;  /* 0x0000000a2208722b */ /* 0x002fd00000000008 */
[----:B--2---:R-:W-:-:S08]  /*0ca0*/  DFMA R4, R4, R12, R8 ;  /* 0x0000000c0404722b */ /* 0x004fd00000000008 */
[----:B---3--:R-:W-:Y:S01]  /*0cb0*/  DFMA R10, R14, R6, R4 ;  /* 0x000000060e0a722b */ /* 0x008fe20000000004 */
[----:B------:R-:W-:Y:S06]  /*0cc0*/  BAR.SYNC.DEFER_BLOCKING 0x0 ;  /* 0x0000000000007b1d */ /* 0x000fec0000010000 */
[----:B------:R-:W-:Y:S05]  /*0cd0*/  @P0 BRA `(.L_x_10) ;  /* 0xfffffffc007c0947 */ /* 0x000fea000383ffff */
.L_x_7:
[----:B------:R-:W0:Y:S01]  /*0ce0*/  LDC.64 R4, c[0x0][0x390] ;  /* 0x0000e400ff047b82 */ /* 0x000e220000000a00 */
[----:B------:R-:W-:-:S04]  /*0cf0*/  IMAD R3, R25, R3, R24 ;  /* 0x0000000319037224 */ /* 0x000fc800078e0218 */
[----:B0-----:R-:W-:-:S05]  /*0d00*/  IMAD.WIDE R2, R3, 0x8, R4 ;  /* 0x0000000803027825 */ /* 0x001fca00078e0204 */
[----:B------:R-:W-:Y:S01]  /*0d10*/  STG.E.64 desc[UR8][R2.64], R10 ;  /* 0x0000000a02007986 */ /* 0x000fe2000c101b08 */
[----:B------:R-:W-:Y:S05]  /*0d20*/  EXIT ;  /* 0x000000000000794d */ /* 0x000fea0003800000 */
.L_x_11:
        /* <DEDUP_REMOVED lines=13> */
.L_x_19:


//--------------------- .text._Z10matrixMulaPdS_S_i --------------------------
	.section	.text._Z10matrixMulaPdS_S_i,"ax",@progbits
	.align	128
        .global         _Z10matrixMulaPdS_S_i
        .type           _Z10matrixMulaPdS_S_i,@function
        .size           _Z10matrixMulaPdS_S_i,(.L_x_20 - _Z10matrixMulaPdS_S_i)
        .other          _Z10matrixMulaPdS_S_i,@"STO_CUDA_ENTRY STV_DEFAULT"
_Z10matrixMulaPdS_S_i:
.text._Z10matrixMulaPdS_S_i:
        /* <DEDUP_REMOVED lines=42> */
.L_x_14:
[----:B------:R-:W0:Y:S08]  /*02a0*/  LDC.64 R26, c[0x0][0x380] ;  /* 0x0000e000ff1a7b82 */ /* 0x000e300000000a00 */
[----:B------:R-:W1:Y:S01]  /*02b0*/  LDC.64 R28, c[0x0][0x388] ;  /* 0x0000e200ff1c7b82 */ /* 0x000e620000000a00 */
[----:B0-----:R-:W-:-:S05]  /*02c0*/  IMAD.WIDE R26, R7, 0x8, R26 ;  /* 0x00000008071a7825 */ /* 0x001fca00078e021a */
[----:B------:R-:W2:Y:S01]  /*02d0*/  LDG.E.64 R10, desc[UR8][R26.64] ;  /* 0x000000081a0a7981 */ /* 0x000ea2000c1e1b00 */
[----:B-1----:R-:W-:-:S06]  /*02e0*/  IMAD.WIDE R36, R6, 0x8, R28 ;  /* 0x0000000806247825 */ /* 0x002fcc00078e021c */
[----:B------:R-:W3:Y:S01]  /*02f0*/  LDG.E.64 R36, desc[UR8][R36.64] ;  /* 0x0000000824247981 */ /* 0x000ee2000c1e1b00 */
[----:B------:R-:W-:-:S03]  /*0300*/  IMAD.WIDE R34, R16, 0x8, R28 ;  /* 0x0000000810227825 */ /* 0x000fc600078e021c */
        /* <DEDUP_REMOVED lines=10> */
[----:B------:R-:W1:Y:S01]  /*03b0*/  LDS.64 R30, [R5+0x60] ;  /* 0x00006000051e7984 */ /* 0x000e620000000a00 */
[----:B------:R-:W-:Y:S06]  /*03c0*/  BAR.SYNC.DEFER_BLOCKING 0x0 ;  /* 0x0000000000007b1d */ /* 0x000fec0000010000 */
[----:B------:R-:W2:Y:S04]  /*03d0*/  LDG.E.64 R36, desc[UR8][R26.64+0x20] ;  /* 0x000020081a247981 */ /* 0x000ea8000c1e1b00 */
[----:B------:R-:W3:Y:S01]  /*03e0*/  LDG.E.64 R34, desc[UR8][R34.64] ;  /* 0x0000000822227981 */ /* 0x000ee2000c1e1b00 */
[----:B0-----:R-:W-:-:S08]  /*03f0*/  DFMA R32, R12, R32, R8 ;  /* 0x000000200c20722b */ /* 0x001fd00000000008 */
[----:B-1----:R-:W-:Y:S01]  /*0400*/  DFMA R14, R30, R14, R32 ;  /* 0x0000000e1e0e722b */ /* 0x002fe20000000020 */
        /* <DEDUP_REMOVED lines=11> */
[----:B------:R-:W-:Y:S01]  /*04c0*/  IMAD.WIDE R8, R18, 0x8, R28 ;  /* 0x0000000812087825 */ /* 0x000fe200078e021c */
[----:B------:R-:W-:Y:S06]  /*04d0*/  BAR.SYNC.DEFER_BLOCKING 0x0 ;  /* 0x0000000000007b1d */ /* 0x000fec0000010000 */
[----:B------:R-:W2:Y:S01]  /*04e0*/  LDG.E.64 R8, desc[UR8][R8.64] ;  /* 0x0000000808087981 */ /* 0x000ea2000c1e1b00 */
[----:B0-----:R-:W-:-:S03]  /*04f0*/  DFMA R32, R12, R32, R10 ;  /* 0x000000200c20722b */ /* 0x001fc6000000000a */
[----:B------:R-:W3:Y:S05]  /*0500*/  LDG.E.64 R10, desc[UR8][R26.64+0x40] ;  /* 0x000040081a0a7981 */ /* 0x000eea000c1e1b00 */
[----:B-1----:R-:W-:Y:S01]  /*0510*/  DFMA R14, R30, R14, R32 ;  /* 0x0000000e1e0e722b */ /* 0x002fe20000000020 */
[----:B------:R-:W-:Y:S01]  /*0520*/  IMAD.WIDE R36, R20, 0x8, R28 ;  /* 0x0000000814247825 */ /* 0x000fe200078e021c */
[----:B---3--:R-:W-:Y:S04]  /*0530*/  STS.64 [R4], R10 ;  /* 0x0000000a04007388 */ /* 0x008fe80000000a00 */
[----:B--2---:R-:W-:Y:S01]  /*0540*/  STS.64 [R22], R8 ;  /* 0x0000000816007388 */ /* 0x004fe20000000a00 */
[----:B------:R-:W-:Y:S06]  /*0550*/  BAR.SYNC.DEFER_BLOCKING 0x0 ;  /* 0x0000000000007b1d */ /* 0x000fec0000010000 */
[----:B------:R-:W-:Y:S04]  /*0560*/  LDS.64 R12, [R5] ;  /* 0x00000000050c7984 */ /* 0x000fe80000000a00 */
[----:B------:R-:W0:Y:S04]  /*0570*/  LDS.128 R8, [R23] ;  /* 0x0000000017087984 */ /* 0x000e280000000c00 */
[----:B------:R-:W1:Y:S04]  /*0580*/  LDS.64 R34, [R5+0x20] ;  /* 0x0000200005227984 */ /* 0x000e680000000a00 */
[----:B------:R-:W-:Y:S04]  /*0590*/  LDS.64 R30, [R5+0x40] ;  /* 0x00004000051e7984 */ /* 0x000fe80000000a00 */
[----:B------:R-:W-:Y:S01]  /*05a0*/  LDS.64 R32, [R5+0x60] ;  /* 0x0000600005207984 */ /* 0x000fe20000000a00 */
[----:B0-----:R-:W-:-:S08]  /*05b0*/  DFMA R12, R8, R12, R14 ;  /* 0x0000000c080c722b */ /* 0x001fd0000000000e */
[----:B-1----:R-:W-:Y:S02]  /*05c0*/  DFMA R34, R34, R10, R12 ;  /* 0x0000000a2222722b */ /* 0x002fe4000000000c */
        /* <DEDUP_REMOVED lines=20> */
[----:B------:R-:W2:Y:S01]  /*0710*/  LDS.128 R12, [R23+0x10] ;  /* 0x00001000170c7984 */ /* 0x000ea20000000c00 */
[----:B0-----:R-:W-:-:S03]  /*0720*/  DFMA R28, R8, R28, R34 ;  /* 0x0000001c081c722b */ /* 0x001fc60000000022 */
[----:B------:R-:W0:Y:S05]  /*0730*/  LDS.64 R8, [R5+0x60] ;  /* 0x0000600005087984 */ /* 0x000e2a0000000a00 */
[----:B-1----:R-:W-:-:S08]  /*0740*/  DFMA R10, R30, R10, R28 ;  /* 0x0000000a1e0a722b */ /* 0x002fd0000000001c */
[----:B--2---:R-:W-:-:S08]  /*0750*/  DFMA R10, R12, R32, R10 ;  /* 0x000000200c0a722b */ /* 0x004fd0000000000a */
[----:B0-----:R-:W-:Y:S01]  /*0760*/  DFMA R14, R8, R14, R10 ;  /* 0x0000000e080e722b */ /* 0x001fe2000000000a */
[----:B------:R-:W-:Y:S06]  /*0770*/  BAR.SYNC.DEFER_BLOCKING 0x0 ;  /* 0x0000000000007b1d */ /* 0x000fec0000010000 */
[----:B------:R-:W-:Y:S05]  /*0780*/  @P0 BRA `(.L_x_14) ;  /* 0xfffffff800c40947 */ /* 0x000fea000383ffff */
.L_x_13:
[----:B------:R-:W-:-:S13]  /*0790*/  ISETP.NE.AND P0, PT, R21, RZ, PT ;  /* 0x000000ff1500720c */ /* 0x000fda0003f05270 */
[----:B------:R-:W-:Y:S05]  /*07a0*/  @!P0 BRA `(.L_x_12) ;  /* 0x0000000000808947 */ /* 0x000fea0003800000 */
[----:B------:R-:W0:Y:S01]  /*07b0*/  LDC.64 R12, c[0x0][0x380] ;  /* 0x0000e000ff0c7b82 */ /* 0x000e220000000a00 */
[----:B------:R-:W-:Y:S01]  /*07c0*/  LEA R0, R19, R0, 0x2 ;  /* 0x0000000013007211 */ /* 0x000fe200078e10ff */
[----:B------:R-:W-:Y:S01]  /*07d0*/  IMAD R4, R25, R3, R2 ;  /* 0x0000000319047224 */ /* 0x000fe200078e0202 */
[C---:B------:R-:W-:Y:S02]  /*07e0*/  LEA R32, R2.reuse, R23, 0x3 ;  /* 0x0000001702207211 */ /* 0x040fe400078e18ff */
[----:B------:R-:W-:Y:S01]  /*07f0*/  IADD3 R30, PT, PT, -R21, RZ, RZ ;  /* 0x000000ff151e7210 */ /* 0x000fe20007ffe1ff */
[----:B------:R-:W-:Y:S01]  /*0800*/  IMAD R31, R19, 0x4, R4 ;  /* 0x00000004131f7824 */ /* 0x000fe200078e0204 */
[----:B------:R-:W-:Y:S01]  /*0810*/  LEA R2, R2, UR5, 0x3 ;  /* 0x0000000502027c11 */ /* 0x000fe2000f8e18ff */
[----:B------:R-:W1:Y:S01]  /*0820*/  LDC.64 R16, c[0x0][0x388] ;  /* 0x0000e200ff107b82 */ /* 0x000e620000000a00 */
[----:B------:R-:W-:-:S07]  /*0830*/  IMAD R0, R0, R3, R24 ;  /* 0x0000000300007224 */ /* 0x000fce00078e0218 */
.L_x_15:
        /* <DEDUP_REMOVED lines=16> */
[----:B------:R-:W3:Y:S01]  /*0940*/  LDS.64 R26, [R2+0x60] ;  /* 0x00006000021a7984 */ /* 0x000ee20000000a00 */
[----:B0-----:R-:W-:-:S08]  /*0950*/  DFMA R4, R4, R28, R14 ;  /* 0x0000001c0404722b */ /* 0x001fd0000000000e */
[----:B-1----:R-:W-:-:S08]  /*0960*/  DFMA R4, R18, R6, R4 ;  /* 0x000000061204722b */ /* 0x002fd00000000004 */
[----:B--2---:R-:W-:-:S08]  /*0970*/  DFMA R4, R8, R20, R4 ;  /* 0x000000140804722b */ /* 0x004fd00000000004 */
[----:B---3--:R-:W-:Y:S01]  /*0980*/  DFMA R14, R26, R10, R4 ;  /* 0x0000000a1a0e722b */ /* 0x008fe20000000004 */
[----:B------:R-:W-:Y:S06]  /*0990*/  BAR.SYNC.DEFER_BLOCKING 0x0 ;  /* 0x0000000000007b1d */ /* 0x000fec0000010000 */
[----:B------:R-:W-:Y:S05]  /*09a0*/  @P0 BRA `(.L_x_15) ;  /* 0xfffffffc00a40947 */ /* 0x000fea000383ffff */
.L_x_12:
[----:B------:R-:W0:Y:S01]  /*09b0*/  LDC.64 R4, c[0x0][0x390] ;  /* 0x0000e400ff047b82 */ /* 0x000e220000000a00 */
[----:B------:R-:W-:-:S04]  /*09c0*/  IMAD R3, R25, R3, R24 ;  /* 0x0000000319037224 */ /* 0x000fc800078e0218 */
[----:B0-----:R-:W-:-:S05]  /*09d0*/  IMAD.WIDE R2, R3, 0x8, R4 ;  /* 0x0000000803027825 */ /* 0x001fca00078e0204 */
[----:B------:R-:W-:Y:S01]  /*09e0*/  STG.E.64 desc[UR8][R2.64], R14 ;  /* 0x0000000e02007986 */ /* 0x000fe2000c101b08 */
[----:B------:R-:W-:Y:S05]  /*09f0*/  EXIT ;  /* 0x000000000000794d */ /* 0x000fea0003800000 */
.L_x_16:
        /* <DEDUP_REMOVED lines=16> */
.L_x_20:


//--------------------- .nv.shared._Z10matrixMuldPdS_S_i --------------------------
	.section	.nv.shared._Z10matrixMuldPdS_S_i,"aw",@nobits
	.sectionflags	@""
	.align	8
.nv.shared._Z10matrixMuldPdS_S_i:
	.zero		17408


//--------------------- .nv.shared.reserved.0     --------------------------
	.section	.nv.shared.reserved.0,"aw",@nobits
	.weak		__nv_reservedSMEM_offset_0_alias
	.size		__nv_reservedSMEM_offset_0_alias, 0, 64
	.other		__nv_reservedSMEM_offset_0_alias,@"STO_CUDA_RESERVED_SHARED STV_DEFAULT"
__nv_reservedSMEM_offset_0_alias:
	.zero		0
	.zero		64


//--------------------- .nv.shared._Z10matrixMulcPdS_S_i --------------------------
	.section	.nv.shared._Z10matrixMulcPdS_S_i,"aw",@nobits
	.sectionflags	@""
	.align	8
.nv.shared._Z10matrixMulcPdS_S_i:
	.zero		5120


//--------------------- .nv.shared._Z10matrixMulbPdS_S_i --------------------------
	.section	.nv.shared._Z10matrixMulbPdS_S_i,"aw",@nobits
	.sectionflags	@""
	.align	8
.nv.shared._Z10matrixMulbPdS_S_i:
	.zero		2048


//--------------------- .nv.shared._Z10matrixMulaPdS_S_i --------------------------
	.section	.nv.shared._Z10matrixMulaPdS_S_i,"aw",@nobits
	.sectionflags	@""
	.align	8
.nv.shared._Z10matrixMulaPdS_S_i:
	.zero		1280


//--------------------- .nv.constant0._Z10matrixMuldPdS_S_i --------------------------
	.section	.nv.constant0._Z10matrixMuldPdS_S_i,"a",@progbits
	.sectionflags	@""
	.align	4
.nv.constant0._Z10matrixMuldPdS_S_i:
	.zero		924


//--------------------- .nv.constant0._Z10matrixMulcPdS_S_i --------------------------
	.section	.nv.constant0._Z10matrixMulcPdS_S_i,"a",@progbits
	.sectionflags	@""
	.align	4
.nv.constant0._Z10matrixMulcPdS_S_i:
	.zero		924


//--------------------- .nv.constant0._Z10matrixMulbPdS_S_i --------------------------
	.section	.nv.constant0._Z10matrixMulbPdS_S_i,"a",@progbits
	.sectionflags	@""
	.align	4
.nv.constant0._Z10matrixMulbPdS_S_i:
	.zero		924


//--------------------- .nv.constant0._Z10matrixMulaPdS_S_i --------------------------
	.section	.nv.constant0._Z10matrixMulaPdS_S_i,"a",@progbits
	.sectionflags	@""
	.align	4
.nv.constant0._Z10matrixMulaPdS_S_i:
	.zero		924


//--------------------- SYMBOLS --------------------------

	.type		.nv.reservedSmem.offset0,@object
	.size		.nv.reservedSmem.offset0,0x4
	.type		.nv.reservedSmem.cap,@object
	.size		.nv.reservedSmem.cap,0x4
